	.target	sm_90a

	.elftype	@"ET_EXEC"


//--------------------- .note.nv.tkinfo           --------------------------
	.section	.note.nv.tkinfo,"",@"SHT_NOTE"
	.sectionflags	@"SHF_NOTE_NV_TKINFO"
	.tkinfo
        /*0018*/ 	.word	0x00000002
        /*0030*/ 	.string	""
        /*0030*/ 	.string	"ptxas"
        /*0030*/ 	.string	"Cuda compilation tools, release 13.0, V13.0.88"
        /*0030*/ 	.string	"Build cuda_13.0.r13.0/compiler.36424714_0"
        /*0030*/ 	.string	"-v  -suppress-debug-info  -lineinfo  -arch sm_90a "



//--------------------- .note.nv.cuinfo           --------------------------
	.section	.note.nv.cuinfo,"",@"SHT_NOTE"
	.sectionflags	@"SHF_NOTE_NV_CUINFO"
        /*0018*/ 	.short	0x0002
        /*001a*/ 	.short	0x005a
        /*001c*/ 	.short	0x0082
	.zero		2


//--------------------- .nv.info                  --------------------------
	.section	.nv.info,"",@"SHT_CUDA_INFO"
	.align	4


	//----- nvinfo : EIATTR_REGCOUNT
	.align		4
        /*0000*/ 	.byte	0x04, 0x2f
        /*0002*/ 	.short	(.L_1 - .L_0)
	.align		4
.L_0:
        /*0004*/ 	.word	index@(gluon_wgmma)
        /*0008*/ 	.word	0x0000003a


	//----- nvinfo : EIATTR_FRAME_SIZE
	.align		4
.L_1:
        /*000c*/ 	.byte	0x04, 0x11
        /*000e*/ 	.short	(.L_3 - .L_2)
	.align		4
.L_2:
        /*0010*/ 	.word	index@(gluon_wgmma)
        /*0014*/ 	.word	0x00000000


	//----- nvinfo : EIATTR_MIN_STACK_SIZE
	.align		4
.L_3:
        /*0018*/ 	.byte	0x04, 0x12
        /*001a*/ 	.short	(.L_5 - .L_4)
	.align		4
.L_4:
        /*001c*/ 	.word	index@(gluon_wgmma)
        /*0020*/ 	.word	0x00000000
.L_5:


//--------------------- .nv.compat                --------------------------
	.section	.nv.compat,"",@"SHT_CUDA_COMPAT_INFO"
	.align	4
        /*0000*/ 	.byte	0x02, 0x09, 0x01, 0x00, 0x02, 0x02, 0x04, 0x00, 0x02, 0x05, 0x05, 0x00, 0x03, 0x07, 0x01, 0x01
        /*0010*/ 	.byte	0x02, 0x03, 0x03, 0x00, 0x02, 0x06, 0x01, 0x00, 0x04, 0x0b, 0x08, 0x00, 0x00, 0x00, 0x00, 0x00
        /*0020*/ 	.byte	0x00, 0x00, 0x00, 0x00


//--------------------- .nv.info.gluon_wgmma      --------------------------
	.section	.nv.info.gluon_wgmma,"",@"SHT_CUDA_INFO"
	.sectionflags	@""
	.align	4


	//----- nvinfo : EIATTR_CUDA_API_VERSION
	.align		4
        /*0000*/ 	.byte	0x04, 0x37
        /*0002*/ 	.short	(.L_7 - .L_6)
.L_6:
        /*0004*/ 	.word	0x00000082


	//----- nvinfo : EIATTR_KPARAM_INFO
	.align		4
.L_7:
        /*0008*/ 	.byte	0x04, 0x17
        /*000a*/ 	.short	(.L_9 - .L_8)
.L_8:
        /*000c*/ 	.word	0x00000000
        /*0010*/ 	.short	0x000a
        /*0012*/ 	.short	0x0048
        /*0014*/ 	.byte	0x00, 0xf4, 0x21, 0x00


	//----- nvinfo : EIATTR_KPARAM_INFO
	.align		4
.L_9:
        /*0018*/ 	.byte	0x04, 0x17
        /*001a*/ 	.short	(.L_11 - .L_10)
.L_10:
        /*001c*/ 	.word	0x00000000
        /*0020*/ 	.short	0x0009
        /*0022*/ 	.short	0x0040
        /*0024*/ 	.byte	0x00, 0xf4, 0x21, 0x00


	//----- nvinfo : EIATTR_KPARAM_INFO
	.align		4
.L_11:
        /*0028*/ 	.byte	0x04, 0x17
        /*002a*/ 	.short	(.L_13 - .L_12)
.L_12:
        /*002c*/ 	.word	0x00000000
        /*0030*/ 	.short	0x0008
        /*0032*/ 	.short	0x0038
        /*0034*/ 	.byte	0x00, 0xf0, 0x21, 0x00


	//----- nvinfo : EIATTR_KPARAM_INFO
	.align		4
.L_13:
        /*0038*/ 	.byte	0x04, 0x17
        /*003a*/ 	.short	(.L_15 - .L_14)
.L_14:
        /*003c*/ 	.word	0x00000000
        /*0040*/ 	.short	0x0007
        /*0042*/ 	.short	0x0030
        /*0044*/ 	.byte	0x00, 0xf0, 0x21, 0x00


	//----- nvinfo : EIATTR_KPARAM_INFO
	.align		4
.L_15:
        /*0048*/ 	.byte	0x04, 0x17
        /*004a*/ 	.short	(.L_17 - .L_16)
.L_16:
        /*004c*/ 	.word	0x00000000
        /*0050*/ 	.short	0x0006
        /*0052*/ 	.short	0x0028
        /*0054*/ 	.byte	0x00, 0xf0, 0x21, 0x00


	//----- nvinfo : EIATTR_KPARAM_INFO
	.align		4
.L_17:
        /*0058*/ 	.byte	0x04, 0x17
        /*005a*/ 	.short	(.L_19 - .L_18)
.L_18:
        /*005c*/ 	.word	0x00000000
        /*0060*/ 	.short	0x0005
        /*0062*/ 	.short	0x0020
        /*0064*/ 	.byte	0x00, 0xf0, 0x11, 0x00


	//----- nvinfo : EIATTR_KPARAM_INFO
	.align		4
.L_19:
        /*0068*/ 	.byte	0x04, 0x17
        /*006a*/ 	.short	(.L_21 - .L_20)
.L_20:
        /*006c*/ 	.word	0x00000000
        /*0070*/ 	.short	0x0004
        /*0072*/ 	.short	0x001c
        /*0074*/ 	.byte	0x00, 0xf0, 0x11, 0x00


	//----- nvinfo : EIATTR_KPARAM_INFO
	.align		4
.L_21:
        /*0078*/ 	.byte	0x04, 0x17
        /*007a*/ 	.short	(.L_23 - .L_22)
.L_22:
        /*007c*/ 	.word	0x00000000
        /*0080*/ 	.short	0x0003
        /*0082*/ 	.short	0x0018
        /*0084*/ 	.byte	0x00, 0xf0, 0x11, 0x00


	//----- nvinfo : EIATTR_KPARAM_INFO
	.align		4
.L_23:
        /*0088*/ 	.byte	0x04, 0x17
        /*008a*/ 	.short	(.L_25 - .L_24)
.L_24:
        /*008c*/ 	.word	0x00000000
        /*0090*/ 	.short	0x0002
        /*0092*/ 	.short	0x0010
        /*0094*/ 	.byte	0x00, 0xf4, 0x21, 0x00


	//----- nvinfo : EIATTR_KPARAM_INFO
	.align		4
.L_25:
        /*0098*/ 	.byte	0x04, 0x17
        /*009a*/ 	.short	(.L_27 - .L_26)
.L_26:
        /*009c*/ 	.word	0x00000000
        /*00a0*/ 	.short	0x0001
        /*00a2*/ 	.short	0x0008
        /*00a4*/ 	.byte	0x00, 0xf4, 0x21, 0x00


	//----- nvinfo : EIATTR_KPARAM_INFO
	.align		4
.L_27:
        /*00a8*/ 	.byte	0x04, 0x17
        /*00aa*/ 	.short	(.L_29 - .L_28)
.L_28:
        /*00ac*/ 	.word	0x00000000
        /*00b0*/ 	.short	0x0000
        /*00b2*/ 	.short	0x0000
        /*00b4*/ 	.byte	0x00, 0xf4, 0x21, 0x00


	//----- nvinfo : EIATTR_SPARSE_MMA_MASK
	.align		4
.L_29:
        /*00b8*/ 	.byte	0x03, 0x50
        /*00ba*/ 	.short	0x0000


	//----- nvinfo : EIATTR_MAXREG_COUNT
	.align		4
        /*00bc*/ 	.byte	0x03, 0x1b
        /*00be*/ 	.short	0x00ff


	//----- nvinfo : EIATTR_NUM_BARRIERS
	.align		4
        /*00c0*/ 	.byte	0x02, 0x4c
        /*00c2*/ 	.byte	0x01
	.zero		1


	//----- nvinfo : EIATTR_MERCURY_ISA_VERSION
	.align		4
        /*00c4*/ 	.byte	0x03, 0x5f
        /*00c6*/ 	.short	0x0101


	//----- nvinfo : EIATTR_INT_WARP_WIDE_INSTR_OFFSETS
	.align		4
        /*00c8*/ 	.byte	0x04, 0x31
        /*00ca*/ 	.short	(.L_31 - .L_30)


	//   ....[0]....
.L_30:
        /*00cc*/ 	.word	0x00001320


	//   ....[1]....
        /*00d0*/ 	.word	0x00001340


	//   ....[2]....
        /*00d4*/ 	.word	0x00001350


	//   ....[3]....
        /*00d8*/ 	.word	0x00001430


	//   ....[4]....
        /*00dc*/ 	.word	0x00001720


	//   ....[5]....
        /*00e0*/ 	.word	0x00001730


	//   ....[6]....
        /*00e4*/ 	.word	0x000017a0


	//   ....[7]....
        /*00e8*/ 	.word	0x000017b0


	//   ....[8]....
        /*00ec*/ 	.word	0x00001d40


	//   ....[9]....
        /*00f0*/ 	.word	0x00001d50


	//----- nvinfo : EIATTR_COOP_GROUP_MASK_REGIDS
	.align		4
.L_31:
        /*00f4*/ 	.byte	0x04, 0x29
        /*00f6*/ 	.short	(.L_33 - .L_32)


	//   ....[0]....
.L_32:
        /*00f8*/ 	.word	0xffffffff


	//   ....[1]....
        /*00fc*/ 	.word	0xffffffff


	//   ....[2]....
        /*0100*/ 	.word	0xffffffff


	//----- nvinfo : EIATTR_COOP_GROUP_INSTR_OFFSETS
	.align		4
.L_33:
        /*0104*/ 	.byte	0x04, 0x28
        /*0106*/ 	.short	(.L_35 - .L_34)


	//   ....[0]....
.L_34:
        /*0108*/ 	.word	0x00000150


	//   ....[1]....
        /*010c*/ 	.word	0x00000700


	//   ....[2]....
        /*0110*/ 	.word	0x00000cf0


	//----- nvinfo : EIATTR_MBARRIER_INSTR_OFFSETS
	.align		4
.L_35:
        /*0114*/ 	.byte	0x04, 0x39
        /*0116*/ 	.short	(.L_37 - .L_36)


	//   ....[0]....
.L_36:
        /*0118*/ 	.word	0x000014b0
        /*011c*/ 	.word	0x000000ff
        /*0120*/ 	.word	0x00012000
        /*0124*/ 	.short	0x0100
        /*0126*/ 	.byte	0x14
	.zero		1


	//   ....[1]....
        /*0128*/ 	.word	0x00001500
        /*012c*/ 	.word	0x000000ff
        /*0130*/ 	.word	0x00012008
        /*0134*/ 	.short	0x0100
        /*0136*/ 	.byte	0x14
	.zero		1


	//   ....[2]....
        /*0138*/ 	.word	0x00001530
        /*013c*/ 	.word	0x000000ff
        /*0140*/ 	.word	0x00012010
        /*0144*/ 	.short	0x0100
        /*0146*/ 	.byte	0x14
	.zero		1


	//   ....[3]....
        /*0148*/ 	.word	0x00001860
        /*014c*/ 	.word	0x000000ff
        /*0150*/ 	.word	0x00012000
        /*0154*/ 	.short	0x010a
        /*0156*/ 	.byte	0x12
	.zero		1


	//   ....[4]....
        /*0158*/ 	.word	0x00001be0
        /*015c*/ 	.word	0x000000ff
        /*0160*/ 	.word	0x00012000
        /*0164*/ 	.short	0x0108
        /*0166*/ 	.byte	0x14
	.zero		1


	//   ....[5]....
        /*0168*/ 	.word	0x00001d00
        /*016c*/ 	.word	0x000000ff
        /*0170*/ 	.word	0x00012008
        /*0174*/ 	.short	0x0108
        /*0176*/ 	.byte	0x14
	.zero		1


	//   ....[6]....
        /*0178*/ 	.word	0x00001d80
        /*017c*/ 	.word	0x000000ff
        /*0180*/ 	.word	0x00012010
        /*0184*/ 	.short	0x0108
        /*0186*/ 	.byte	0x14
	.zero		1


	//   ....[7]....
        /*0188*/ 	.word	0x00001e50
        /*018c*/ 	.word	0x000000ff
        /*0190*/ 	.word	0x00012000
        /*0194*/ 	.short	0x010a
        /*0196*/ 	.byte	0x12
	.zero		1


	//----- nvinfo : EIATTR_NUM_MBARRIERS
	.align		4
.L_37:
        /*0198*/ 	.byte	0x03, 0x38
        /*019a*/ 	.short	0x0003


	//----- nvinfo : EIATTR_EXIT_INSTR_OFFSETS
	.align		4
        /*019c*/ 	.byte	0x04, 0x1c
        /*019e*/ 	.short	(.L_39 - .L_38)


	//   ....[0]....
.L_38:
        /*01a0*/ 	.word	0x00001e40


	//----- nvinfo : EIATTR_REQNTID
	.align		4
.L_39:
        /*01a4*/ 	.byte	0x04, 0x10
        /*01a6*/ 	.short	(.L_41 - .L_40)
.L_40:
        /*01a8*/ 	.word	0x00000100
        /*01ac*/ 	.word	0x00000001
        /*01b0*/ 	.word	0x00000001


	//----- nvinfo : EIATTR_CRS_STACK_SIZE
	.align		4
.L_41:
        /*01b4*/ 	.byte	0x04, 0x1e
        /*01b6*/ 	.short	(.L_43 - .L_42)
.L_42:
        /*01b8*/ 	.word	0x00000000


	//----- nvinfo : EIATTR_CBANK_PARAM_SIZE
	.align		4
.L_43:
        /*01bc*/ 	.byte	0x03, 0x19
        /*01be*/ 	.short	0x0050


	//----- nvinfo : EIATTR_PARAM_CBANK
	.align		4
        /*01c0*/ 	.byte	0x04, 0x0a
        /*01c2*/ 	.short	(.L_45 - .L_44)
	.align		4
.L_44:
        /*01c4*/ 	.word	index@(.nv.constant0.gluon_wgmma)
        /*01c8*/ 	.short	0x0210
        /*01ca*/ 	.short	0x0050


	//----- nvinfo : EIATTR_SW_WAR
	.align		4
.L_45:
        /*01cc*/ 	.byte	0x04, 0x36
        /*01ce*/ 	.short	(.L_47 - .L_46)
.L_46:
        /*01d0*/ 	.word	0x00000008
.L_47:


//--------------------- .nv.callgraph             --------------------------
	.section	.nv.callgraph,"",@"SHT_CUDA_CALLGRAPH"
	.align	4
	.sectionentsize	8
	.align		4
        /*0000*/ 	.word	0x00000000
	.align		4
        /*0004*/ 	.word	0xffffffff
	.align		4
        /*0008*/ 	.word	0x00000000
	.align		4
        /*000c*/ 	.word	0xfffffffe
	.align		4
        /*0010*/ 	.word	0x00000000
	.align		4
        /*0014*/ 	.word	0xfffffffd
	.align		4
        /*0018*/ 	.word	0x00000000
	.align		4
        /*001c*/ 	.word	0xfffffffc


//--------------------- .text.gluon_wgmma         --------------------------
	.section	.text.gluon_wgmma,"ax",@progbits
	.align	128
        .global         gluon_wgmma
        .type           gluon_wgmma,@function
        .size           gluon_wgmma,(.L_x_52 - gluon_wgmma)
        .other          gluon_wgmma,@"STO_CUDA_ENTRY STV_DEFAULT"
gluon_wgmma:
.text.gluon_wgmma:
[----:B------:R-:W-:Y:S01]  /*0000*/  LDC R1, c[0x0][0x28] ;  /* 0x00000a00ff017b82 */ /* 0x000fe20000000800 */
[----:B------:R-:W1:Y:S07]  /*0010*/  S2R R0, SR_TID.X ;  /* 0x0000000000007919 */ /* 0x000e6e0000002100 */
[----:B------:R-:W2:Y:S01]  /*0020*/  S2UR UR4, SR_CgaCtaId ;  /* 0x00000000000479c3 */ /* 0x000ea20000008800 */
[----:B------:R-:W-:Y:S01]  /*0030*/  UMOV UR20, 0x400 ;  /* 0x0000040000147882 */ /* 0x000fe20000000000 */
[----:B------:R-:W-:Y:S01]  /*0040*/  ULDC UR6, c[0x0][0xc] ;  /* 0x0000030000067ab9 */ /* 0x000fe20000000800 */
[----:B------:R-:W-:Y:S01]  /*0050*/  ULDC.64 UR26, c[0x0][0x250] ;  /* 0x00009400001a7ab9 */ /* 0x000fe20000000a00 */
[----:B------:R-:W-:Y:S04]  /*0060*/  BSSY B0, `(.L_x_0) ;  /* 0x000001f000007945 */ /* 0x000fe80003800000 */
[----:B------:R-:W3:Y:S08]  /*0070*/  LDC R2, c[0x0][0x228] ;  /* 0x00008a00ff027b82 */ /* 0x000ef00000000800 */
[----:B------:R-:W4:Y:S08]  /*0080*/  LDC R8, c[0x0][0x230] ;  /* 0x00008c00ff087b82 */ /* 0x000f300000000800 */
[----:B------:R-:W-:Y:S01]  /*0090*/  S2UR UR32, SR_CTAID.Y ;  /* 0x00000000002079c3 */ /* 0x000fe20000002600 */
[----:B--2---:R-:W-:-:S03]  /*00a0*/  ULEA UR20, UR4, UR20, 0x18 ;  /* 0x0000001404147291 */ /* 0x004fc6000f8ec03f */
[----:B------:R-:W-:Y:S01]  /*00b0*/  ULDC UR4, c[0x0][0x10] ;  /* 0x0000040000047ab9 */ /* 0x000fe20000000800 */
[----:B-1----:R-:W-:-:S03]  /*00c0*/  LOP3.LUT R6, R0, 0xff, RZ, 0xc0, !PT ;  /* 0x000000ff00067812 */ /* 0x002fc600078ec0ff */
[----:B------:R-:W1:Y:S01]  /*00d0*/  S2UR UR5, SR_CTAID.Z ;  /* 0x00000000000579c3 */ /* 0x000e620000002700 */
[----:B---3--:R-:W-:Y:S01]  /*00e0*/  VIADD R2, R2, 0xffffffff ;  /* 0xffffffff02027836 */ /* 0x008fe20000000000 */
[C---:B------:R-:W-:Y:S02]  /*00f0*/  ISETP.GE.U32.AND P0, PT, R6.reuse, 0x20, PT ;  /* 0x000000200600780c */ /* 0x040fe40003f06070 */
[C---:B------:R-:W-:Y:S02]  /*0100*/  ISETP.NE.U32.AND P2, PT, R6.reuse, RZ, PT ;  /* 0x000000ff0600720c */ /* 0x040fe40003f45070 */
[----:B------:R-:W-:Y:S02]  /*0110*/  LEA R11, R6, UR20, 0x2 ;  /* 0x00000014060b7c11 */ /* 0x000fe4000f8e10ff */
[----:B------:R-:W2:Y:S01]  /*0120*/  S2UR UR33, SR_CTAID.X ;  /* 0x00000000002179c3 */ /* 0x000ea20000002500 */
[----:B----4-:R-:W-:-:S06]  /*0130*/  VIADD R9, R8, 0xffffffff ;  /* 0xffffffff08097836 */ /* 0x010fcc0000000000 */
[----:B------:R3:W-:Y:S01]  /*0140*/  @!P0 STS [R11], RZ ;  /* 0x000000ff0b008388 */ /* 0x0007e20000000800 */
[----:B------:R-:W-:-:S03]  /*0150*/  NOP ;  /* 0x0000000000007918 */ /* 0x000fc60000000000 */
[----:B------:R3:W-:Y:S01]  /*0160*/  @!P2 STS [UR20+0x24], R2 ;  /* 0x00002402ff00a988 */ /* 0x0007e20008000814 */
[----:B-1----:R-:W-:-:S03]  /*0170*/  UIMAD UR4, UR5, UR4, UR32 ;  /* 0x00000004050472a4 */ /* 0x002fc6000f8e0220 */
[----:B------:R3:W-:Y:S01]  /*0180*/  @!P2 STS [UR20+0x20], R9 ;  /* 0x00002009ff00a988 */ /* 0x0007e20008000814 */
[----:B--2---:R-:W-:-:S04]  /*0190*/  UIMAD UR4, UR4, UR6, UR33 ;  /* 0x00000006040472a4 */ /* 0x004fc8000f8e0221 */
[----:B------:R-:W-:-:S03]  /*01a0*/  UIMAD UR5, UR4, 0x180, URZ ;  /* 0x00000180040578a4 */ /* 0x000fc6000f8e023f */
[----:B------:R-:W-:Y:S01]  /*01b0*/  UMOV UR4, URZ ;  /* 0x0000003f00047c82 */ /* 0x000fe20008000000 */
[----:B------:R-:W-:-:S04]  /*01c0*/  UIADD3 UR22, UP0, UR5, UR26, URZ ;  /* 0x0000001a05167290 */ /* 0x000fc8000ff1e03f */
[----:B------:R-:W-:Y:S01]  /*01d0*/  ULEA.HI.X.SX32 UR23, UR5, UR27, 0x1, UP0 ;  /* 0x0000001b05177291 */ /* 0x000fe200080f0e3f */
[----:B---3--:R-:W-:Y:S11]  /*01e0*/  @P2 BRA `(.L_x_1) ;  /* 0x0000000000182947 */ /* 0x008ff60003800000 */
[----:B------:R-:W1:Y:S01]  /*01f0*/  LDS R3, [UR20+0x8] ;  /* 0x00000814ff037984 */ /* 0x000e620008000800 */
[----:B------:R-:W2:Y:S01]  /*0200*/  LDC.64 R12, c[0x0][0x210] ;  /* 0x00008400ff0c7b82 */ /* 0x000ea20000000a00 */
[----:B------:R-:W-:Y:S02]  /*0210*/  IMAD.MOV.U32 R4, RZ, RZ, 0x70 ;  /* 0x00000070ff047424 */ /* 0x000fe400078e00ff */
[----:B--2---:R2:W-:Y:S03]  /*0220*/  STS.64 [UR20], R12 ;  /* 0x0000000cff007988 */ /* 0x0045e60008000a14 */
[----:B-1----:R-:W-:-:S05]  /*0230*/  LOP3.LUT R3, R3, 0x10, R4, 0xd8, !PT ;  /* 0x0000001003037812 */ /* 0x002fca00078ed804 */
[----:B------:R2:W-:Y:S02]  /*0240*/  STS [UR20+0x8], R3 ;  /* 0x00000803ff007988 */ /* 0x0005e40008000814 */
.L_x_1:
[----:B------:R-:W-:Y:S05]  /*0250*/  BSYNC B0 ;  /* 0x0000000000007941 */ /* 0x000fea0003800000 */
.L_x_0:
[----:B------:R-:W-:Y:S04]  /*0260*/  BSSY B0, `(.L_x_2) ;  /* 0x000000a000007945 */ /* 0x000fe80003800000 */
[----:B------:R-:W-:Y:S05]  /*0270*/  @P2 BRA `(.L_x_3) ;  /* 0x0000000000202947 */ /* 0x000fea0003800000 */
[----:B--2---:R-:W1:Y:S01]  /*0280*/  LDS R3, [UR20+0x34] ;  /* 0x00003414ff037984 */ /* 0x004e620008000800 */
[----:B------:R-:W-:Y:S02]  /*0290*/  IMAD.MOV.U32 R4, RZ, RZ, 0x3f000000 ;  /* 0x3f000000ff047424 */ /* 0x000fe400078e00ff */
[----:B------:R-:W-:Y:S01]  /*02a0*/  @!P2 IMAD.MOV.U32 R5, RZ, RZ, 0x3f ;  /* 0x0000003fff05a424 */ /* 0x000fe200078e00ff */
[----:B------:R-:W2:Y:S02]  /*02b0*/  @!P2 LDS R10, [UR20+0x38] ;  /* 0x00003814ff0aa984 */ /* 0x000ea40008000800 */
[----:B-1----:R-:W-:Y:S02]  /*02c0*/  LOP3.LUT R3, R3, 0xff000000, R4, 0xb8, !PT ;  /* 0xff00000003037812 */ /* 0x002fe400078eb804 */
[----:B--2---:R-:W-:-:S03]  /*02d0*/  @!P2 LOP3.LUT R4, R10, 0xff, R5, 0xb8, !PT ;  /* 0x000000ff0a04a812 */ /* 0x004fc600078eb805 */
[----:B------:R1:W-:Y:S04]  /*02e0*/  STS [UR20+0x34], R3 ;  /* 0x00003403ff007988 */ /* 0x0003e80008000814 */
[----:B------:R1:W-:Y:S02]  /*02f0*/  @!P2 STS [UR20+0x38], R4 ;  /* 0x00003804ff00a988 */ /* 0x0003e40008000814 */
.L_x_3:
[----:B------:R-:W-:Y:S05]  /*0300*/  BSYNC B0 ;  /* 0x0000000000007941 */ /* 0x000fea0003800000 */
.L_x_2:
[----:B------:R-:W-:Y:S04]  /*0310*/  BSSY B0, `(.L_x_4) ;  /* 0x000000e000007945 */ /* 0x000fe80003800000 */
[----:B------:R-:W-:Y:S05]  /*0320*/  @P2 BRA `(.L_x_5) ;  /* 0x0000000000302947 */ /* 0x000fea0003800000 */
[----:B-1----:R-:W1:Y:S01]  /*0330*/  LDS R4, [UR20+0x34] ;  /* 0x00003414ff047984 */ /* 0x002e620008000800 */
[----:B--2---:R-:W2:Y:S03]  /*0340*/  LDC.64 R12, c[0x0][0x238] ;  /* 0x00008e00ff0c7b82 */ /* 0x004ea60000000a00 */
[----:B------:R-:W3:Y:S01]  /*0350*/  LDS R3, [UR20+0x1c] ;  /* 0x00001c14ff037984 */ /* 0x000ee20008000800 */
[C---:B--2---:R-:W-:Y:S01]  /*0360*/  SHF.L.U64.HI R10, R12.reuse, 0x1, R13 ;  /* 0x000000010c0a7819 */ /* 0x044fe2000001020d */
[----:B------:R-:W-:-:S03]  /*0370*/  IMAD.SHL.U32 R5, R12, 0x2, RZ ;  /* 0x000000020c057824 */ /* 0x000fc600078e00ff */
[--C-:B------:R-:W-:Y:S02]  /*0380*/  SHF.R.U32.HI R12, RZ, 0x4, R10.reuse ;  /* 0x00000004ff0c7819 */ /* 0x100fe4000001160a */
[----:B------:R-:W-:-:S05]  /*0390*/  SHF.R.U64 R5, R5, 0x4, R10 ;  /* 0x0000000405057819 */ /* 0x000fca000000120a */
[----:B------:R4:W-:Y:S01]  /*03a0*/  STS [UR20+0xc], R5 ;  /* 0x00000c05ff007988 */ /* 0x0009e20008000814 */
[----:B-1----:R-:W-:Y:S02]  /*03b0*/  LOP3.LUT R4, R4, 0x7, RZ, 0xb8, !PT ;  /* 0x0000000704047812 */ /* 0x002fe400078eb8ff */
[----:B---3--:R-:W-:-:S03]  /*03c0*/  LOP3.LUT R3, R3, 0xf, R12, 0xb8, !PT ;  /* 0x0000000f03037812 */ /* 0x008fc600078eb80c */
[----:B------:R4:W-:Y:S04]  /*03d0*/  STS [UR20+0x34], R4 ;  /* 0x00003404ff007988 */ /* 0x0009e80008000814 */
[----:B------:R4:W-:Y:S02]  /*03e0*/  STS [UR20+0x1c], R3 ;  /* 0x00001c03ff007988 */ /* 0x0009e40008000814 */
.L_x_5:
[----:B------:R-:W-:Y:S05]  /*03f0*/  BSYNC B0 ;  /* 0x0000000000007941 */ /* 0x000fea0003800000 */
.L_x_4:
[----:B------:R-:W-:Y:S04]  /*0400*/  BSSY B1, `(.L_x_6) ;  /* 0x000001a000017945 */ /* 0x000fe80003800000 */
[----:B------:R-:W-:Y:S04]  /*0410*/  BSSY B0, `(.L_x_7) ;  /* 0x0000015000007945 */ /* 0x000fe80003800000 */
[----:B------:R-:W-:Y:S05]  /*0420*/  @P2 BRA `(.L_x_8) ;  /* 0x0000000000202947 */ /* 0x000fea0003800000 */
[----:B-12-4-:R-:W1:Y:S02]  /*0430*/  LDS R3, [UR20+0x34] ;  /* 0x00003414ff037984 */ /* 0x016e640008000800 */
[----:B-1----:R-:W-:-:S05]  /*0440*/  LOP3.LUT R3, R3, 0x38, RZ, 0xb8, !PT ;  /* 0x0000003803037812 */ /* 0x002fca00078eb8ff */
[----:B------:R1:W-:Y:S01]  /*0450*/  STS [UR20+0x34], R3 ;  /* 0x00003403ff007988 */ /* 0x0003e20008000814 */
[----:B------:R-:W-:Y:S05]  /*0460*/  @P2 BRA `(.L_x_9) ;  /* 0x0000000000202947 */ /* 0x000fea0003800000 */
[----:B-1----:R-:W1:Y:S01]  /*0470*/  LDS R3, [UR20+0x8] ;  /* 0x00000814ff037984 */ /* 0x002e620008000800 */
[----:B------:R-:W-:-:S05]  /*0480*/  IMAD.MOV.U32 R4, RZ, RZ, 0x780 ;  /* 0x00000780ff047424 */ /* 0x000fca00078e00ff */
[----:B-1----:R-:W-:-:S05]  /*0490*/  LOP3.LUT R3, R3, 0x300, R4, 0xd8, !PT ;  /* 0x0000030003037812 */ /* 0x002fca00078ed804 */
[----:B------:R3:W-:Y:S02]  /*04a0*/  STS [UR20+0x8], R3 ;  /* 0x00000803ff007988 */ /* 0x0007e40008000814 */
.L_x_8:
[----:B------:R-:W-:Y:S05]  /*04b0*/  @P2 BRA `(.L_x_10) ;  /* 0x0000000000282947 */ /* 0x000fea0003800000 */
[----:B-1234-:R-:W1:Y:S02]  /*04c0*/  LDS R3, [UR20+0x8] ;  /* 0x00000814ff037984 */ /* 0x01ee640008000800 */
[----:B-1----:R-:W-:-:S05]  /*04d0*/  LOP3.LUT R3, R3, 0x1800, RZ, 0xb8, !PT ;  /* 0x0000180003037812 */ /* 0x002fca00078eb8ff */
[----:B------:R2:W-:Y:S02]  /*04e0*/  STS [UR20+0x8], R3 ;  /* 0x00000803ff007988 */ /* 0x0005e40008000814 */
.L_x_9:
[----:B------:R-:W-:Y:S05]  /*04f0*/  @P2 BREAK B0 ;  /* 0x0000000000002942 */ /* 0x000fea0003800000 */
[----:B------:R-:W-:Y:S05]  /*0500*/  @P2 BRA `(.L_x_11) ;  /* 0x0000000000242947 */ /* 0x000fea0003800000 */
[----:B------:R-:W3:Y:S01]  /*0510*/  LDS R4, [UR20+0x8] ;  /* 0x00000814ff047984 */ /* 0x000ee20008000800 */
[----:B-12---:R-:W-:-:S05]  /*0520*/  IMAD.MOV.U32 R3, RZ, RZ, 0x6000 ;  /* 0x00006000ff037424 */ /* 0x006fca00078e00ff */
[----:B---3--:R-:W-:-:S04]  /*0530*/  LOP3.LUT R3, R4, 0x6000, R3, 0xd8, !PT ;  /* 0x0000600004037812 */ /* 0x008fc800078ed803 */
[----:B------:R-:W-:-:S05]  /*0540*/  LOP3.LUT R3, R3, 0x400000, RZ, 0xb8, !PT ;  /* 0x0040000003037812 */ /* 0x000fca00078eb8ff */
[----:B------:R5:W-:Y:S02]  /*0550*/  STS [UR20+0x8], R3 ;  /* 0x00000803ff007988 */ /* 0x000be40008000814 */
.L_x_10:
[----:B------:R-:W-:Y:S05]  /*0560*/  BSYNC B0 ;  /* 0x0000000000007941 */ /* 0x000fea0003800000 */
.L_x_7:
[----:B-12345:R-:W1:Y:S02]  /*0570*/  @!P2 LDS R3, [UR20+0x8] ;  /* 0x00000814ff03a984 */ /* 0x03ee640008000800 */
[----:B-1----:R-:W-:-:S05]  /*0580*/  @!P2 LOP3.LUT R3, R3, 0x8000, RZ, 0xb8, !PT ;  /* 0x000080000303a812 */ /* 0x002fca00078eb8ff */
[----:B------:R3:W-:Y:S02]  /*0590*/  @!P2 STS [UR20+0x8], R3 ;  /* 0x00000803ff00a988 */ /* 0x0007e40008000814 */
.L_x_11:
[----:B------:R-:W-:Y:S05]  /*05a0*/  BSYNC B1 ;  /* 0x0000000000017941 */ /* 0x000fea0003800000 */
.L_x_6:
[----:B------:R-:W-:Y:S05]  /*05b0*/  WARPSYNC.ALL ;  /* 0x0000000000007948 */ /* 0x000fea0003800000 */
[----:B------:R-:W-:Y:S05]  /*05c0*/  @P0 BRA `(.L_x_12) ;  /* 0x0000000000280947 */ /* 0x000fea0003800000 */
[----:B-123--:R-:W1:Y:S01]  /*05d0*/  S2R R3, SR_LANEID ;  /* 0x0000000000037919 */ /* 0x00ee620000000000 */
[----:B------:R-:W-:Y:S05]  /*05e0*/  WARPSYNC.ALL ;  /* 0x0000000000007948 */ /* 0x000fea0003800000 */
[----:B-1----:R-:W-:-:S05]  /*05f0*/  IMAD.SHL.U32 R3, R3, 0x4, RZ ;  /* 0x0000000403037824 */ /* 0x002fca00078e00ff */
[----:B------:R-:W1:Y:S01]  /*0600*/  LDS R7, [R3+UR20] ;  /* 0x0000001403077984 */ /* 0x000e620008000800 */
[----:B------:R-:W-:-:S05]  /*0610*/  IADD3 R4, P1, R3, UR22, RZ ;  /* 0x0000001603047c10 */ /* 0x000fca000ff3e0ff */
[----:B------:R-:W-:-:S05]  /*0620*/  IMAD.X R5, RZ, RZ, UR23, P1 ;  /* 0x00000017ff057e24 */ /* 0x000fca00088e06ff */
[----:B-1----:R4:W5:Y:S01]  /*0630*/  ATOMG.E.EXCH.STRONG.GPU PT, RZ, [R4], R7 ;  /* 0x0000000704ff73a8 */ /* 0x00296200041ee100 */
[----:B------:R-:W-:-:S04]  /*0640*/  DEPBAR {5,4,3,2,1,0} ;  /* 0x0000003f0000791a */ /* 0x000fc80000000000 */
[----:B------:R4:W-:Y:S01]  /*0650*/  UTMACCTL.IV [UR22] ;  /* 0x00000000160079b9 */ /* 0x0009e20008000000 */
[----:B------:R-:W-:Y:S01]  /*0660*/  NOP ;  /* 0x0000000000007918 */ /* 0x000fe20000000000 */
.L_x_12:
[----:B------:R-:W-:Y:S05]  /*0670*/  @P0 BRA `(.L_x_13) ;  /* 0x00000000000c0947 */ /* 0x000fea0003800000 */
[----:B------:R0:W-:Y:S01]  /*0680*/  UTMACMDFLUSH ;  /* 0x00000000000079b7 */ /* 0x0001e20000000000 */
[----:B------:R-:W-:Y:S05]  /*0690*/  @P0 BRA `(.L_x_13) ;  /* 0x0000000000040947 */ /* 0x000fea0003800000 */
[----:B------:R-:W-:-:S04]  /*06a0*/  DEPBAR.LE SB0, 0x0 ;  /* 0x000080000000791a */ /* 0x000fc80000000000 */
.L_x_13:
[----:B------:R-:W-:Y:S05]  /*06b0*/  WARPSYNC.ALL ;  /* 0x0000000000007948 */ /* 0x000fea0003800000 */
[----:B-----5:R-:W-:Y:S06]  /*06c0*/  BAR.SYNC.DEFER_BLOCKING 0x0 ;  /* 0x0000000000007b1d */ /* 0x020fec0000010000 */
[----:B------:R-:W-:Y:S02]  /*06d0*/  BSSY B1, `(.L_x_14) ;  /* 0x000000b000017945 */ /* 0x000fe40003800000 */
[----:B------:R-:W-:Y:S06]  /*06e0*/  BAR.SYNC.DEFER_BLOCKING 0x0 ;  /* 0x0000000000007b1d */ /* 0x000fec0000010000 */
[----:B------:R5:W-:Y:S01]  /*06f0*/  @!P0 STS [R11], RZ ;  /* 0x000000ff0b008388 */ /* 0x000be20000000800 */
[----:B------:R-:W-:Y:S01]  /*0700*/  NOP ;  /* 0x0000000000007918 */ /* 0x000fe20000000000 */
[----:B------:R-:W-:Y:S05]  /*0710*/  @P2 BRA `(.L_x_15) ;  /* 0x0000000000182947 */ /* 0x000fea0003800000 */
[----:B-123--:R-:W1:Y:S01]  /*0720*/  LDS R3, [UR20+0x8] ;  /* 0x00000814ff037984 */ /* 0x00ee620008000800 */
[----:B------:R-:W2:Y:S01]  /*0730*/  LDC.64 R12, c[0x0][0x218] ;  /* 0x00008600ff0c7b82 */ /* 0x000ea20000000a00 */
[----:B----4-:R-:W-:Y:S02]  /*0740*/  IMAD.MOV.U32 R4, RZ, RZ, 0x70 ;  /* 0x00000070ff047424 */ /* 0x010fe400078e00ff */
[----:B--2---:R2:W-:Y:S03]  /*0750*/  STS.64 [UR20], R12 ;  /* 0x0000000cff007988 */ /* 0x0045e60008000a14 */
[----:B-1----:R-:W-:-:S05]  /*0760*/  LOP3.LUT R3, R3, 0x10, R4, 0xd8, !PT ;  /* 0x0000001003037812 */ /* 0x002fca00078ed804 */
[----:B------:R2:W-:Y:S02]  /*0770*/  STS [UR20+0x8], R3 ;  /* 0x00000803ff007988 */ /* 0x0005e40008000814 */
.L_x_15:
[----:B----4-:R-:W-:Y:S05]  /*0780*/  BSYNC B1 ;  /* 0x0000000000017941 */ /* 0x010fea0003800000 */
.L_x_14:
[----:B------:R-:W-:Y:S04]  /*0790*/  BSSY B2, `(.L_x_16) ;  /* 0x000000f000027945 */ /* 0x000fe80003800000 */
[----:B------:R-:W-:Y:S04]  /*07a0*/  BSSY B1, `(.L_x_17) ;  /* 0x000000c000017945 */ /* 0x000fe80003800000 */
[----:B------:R-:W-:Y:S05]  /*07b0*/  @P2 BRA `(.L_x_18) ;  /* 0x0000000000282947 */ /* 0x000fea0003800000 */
[----:B-123--:R-:W1:Y:S01]  /*07c0*/  LDS R3, [UR20+0x34] ;  /* 0x00003414ff037984 */ /* 0x00ee620008000800 */
[----:B------:R-:W-:Y:S01]  /*07d0*/  IMAD.MOV.U32 R4, RZ, RZ, 0x3f000000 ;  /* 0x3f000000ff047424 */ /* 0x000fe200078e00ff */
[----:B------:R-:W-:Y:S05]  /*07e0*/  @P2 BREAK B1 ;  /* 0x0000000000012942 */ /* 0x000fea0003800000 */
[----:B-1----:R-:W-:-:S05]  /*07f0*/  LOP3.LUT R3, R3, 0xff000000, R4, 0xb8, !PT ;  /* 0xff00000003037812 */ /* 0x002fca00078eb804 */
[----:B------:R1:W-:Y:S01]  /*0800*/  STS [UR20+0x34], R3 ;  /* 0x00003403ff007988 */ /* 0x0003e20008000814 */
[----:B------:R-:W-:Y:S05]  /*0810*/  @P2 BRA `(.L_x_19) ;  /* 0x0000000000182947 */ /* 0x000fea0003800000 */
[----:B------:R-:W2:Y:S01]  /*0820*/  LDS R4, [UR20+0x38] ;  /* 0x00003814ff047984 */ /* 0x000ea20008000800 */
[----:B-1----:R-:W-:-:S05]  /*0830*/  IMAD.MOV.U32 R3, RZ, RZ, 0x7f ;  /* 0x0000007fff037424 */ /* 0x002fca00078e00ff */
[----:B--2---:R-:W-:-:S05]  /*0840*/  LOP3.LUT R3, R4, 0xff, R3, 0xb8, !PT ;  /* 0x000000ff04037812 */ /* 0x004fca00078eb803 */
[----:B------:R4:W-:Y:S02]  /*0850*/  STS [UR20+0x38], R3 ;  /* 0x00003803ff007988 */ /* 0x0009e40008000814 */
.L_x_18:
[----:B------:R-:W-:Y:S05]  /*0860*/  BSYNC B1 ;  /* 0x0000000000017941 */ /* 0x000fea0003800000 */
.L_x_17:
[----:B------:R1:W-:Y:S02]  /*0870*/  @!P2 STS [UR20+0x20], R9 ;  /* 0x00002009ff00a988 */ /* 0x0003e40008000814 */
.L_x_19:
[----:B------:R-:W-:Y:S05]  /*0880*/  BSYNC B2 ;  /* 0x0000000000027941 */ /* 0x000fea0003800000 */
.L_x_16:
[----:B------:R-:W-:Y:S05]  /*0890*/  WARPSYNC.ALL ;  /* 0x0000000000007948 */ /* 0x000fea0003800000 */
[----:B-1234-:R-:W1:Y:S01]  /*08a0*/  LDC R3, c[0x0][0x22c] ;  /* 0x00008b00ff037b82 */ /* 0x01ee620000000800 */
[----:B------:R-:W-:Y:S01]  /*08b0*/  BSSY B2, `(.L_x_20) ;  /* 0x0000010000027945 */ /* 0x000fe20003800000 */
[----:B-1----:R-:W-:-:S05]  /*08c0*/  VIADD R3, R3, 0xffffffff ;  /* 0xffffffff03037836 */ /* 0x002fca0000000000 */
[----:B------:R1:W-:Y:S01]  /*08d0*/  @!P2 STS [UR20+0x24], R3 ;  /* 0x00002403ff00a988 */ /* 0x0003e20008000814 */
[----:B------:R-:W-:Y:S05]  /*08e0*/  @P2 BRA `(.L_x_21) ;  /* 0x0000000000302947 */ /* 0x000fea0003800000 */
[----:B------:R-:W2:Y:S01]  /*08f0*/  LDS R5, [UR20+0x34] ;  /* 0x00003414ff057984 */ /* 0x000ea20008000800 */
[----:B------:R-:W3:Y:S03]  /*0900*/  LDC.64 R12, c[0x0][0x240] ;  /* 0x00009000ff0c7b82 */ /* 0x000ee60000000a00 */
[----:B------:R-:W4:Y:S01]  /*0910*/  LDS R4, [UR20+0x1c] ;  /* 0x00001c14ff047984 */ /* 0x000f220008000800 */
[C---:B---3--:R-:W-:Y:S01]  /*0920*/  SHF.L.U64.HI R10, R12.reuse, 0x1, R13 ;  /* 0x000000010c0a7819 */ /* 0x048fe2000001020d */
[----:B------:R-:W-:-:S03]  /*0930*/  IMAD.SHL.U32 R7, R12, 0x2, RZ ;  /* 0x000000020c077824 */ /* 0x000fc600078e00ff */
[--C-:B------:R-:W-:Y:S02]  /*0940*/  SHF.R.U32.HI R9, RZ, 0x4, R10.reuse ;  /* 0x00000004ff097819 */ /* 0x100fe4000001160a */
[----:B------:R-:W-:-:S05]  /*0950*/  SHF.R.U64 R7, R7, 0x4, R10 ;  /* 0x0000000407077819 */ /* 0x000fca000000120a */
[----:B------:R3:W-:Y:S01]  /*0960*/  STS [UR20+0xc], R7 ;  /* 0x00000c07ff007988 */ /* 0x0007e20008000814 */
[----:B--2---:R-:W-:Y:S02]  /*0970*/  LOP3.LUT R5, R5, 0x7, RZ, 0xb8, !PT ;  /* 0x0000000705057812 */ /* 0x004fe400078eb8ff */
[----:B----4-:R-:W-:-:S03]  /*0980*/  LOP3.LUT R4, R4, 0xf, R9, 0xb8, !PT ;  /* 0x0000000f04047812 */ /* 0x010fc600078eb809 */
[----:B------:R3:W-:Y:S04]  /*0990*/  STS [UR20+0x34], R5 ;  /* 0x00003405ff007988 */ /* 0x0007e80008000814 */
[----:B------:R3:W-:Y:S02]  /*09a0*/  STS [UR20+0x1c], R4 ;  /* 0x00001c04ff007988 */ /* 0x0007e40008000814 */
.L_x_21:
[----:B------:R-:W-:Y:S05]  /*09b0*/  BSYNC B2 ;  /* 0x0000000000027941 */ /* 0x000fea0003800000 */
.L_x_20:
[----:B------:R-:W-:Y:S04]  /*09c0*/  BSSY B3, `(.L_x_22) ;  /* 0x000001a000037945 */ /* 0x000fe80003800000 */
[----:B------:R-:W-:Y:S04]  /*09d0*/  BSSY B2, `(.L_x_23) ;  /* 0x0000015000027945 */ /* 0x000fe80003800000 */
[----:B------:R-:W-:Y:S05]  /*09e0*/  @P2 BRA `(.L_x_24) ;  /* 0x0000000000202947 */ /* 0x000fea0003800000 */
[----:B---3--:R-:W2:Y:S02]  /*09f0*/  LDS R4, [UR20+0x34] ;  /* 0x00003414ff047984 */ /* 0x008ea40008000800 */
[----:B--2---:R-:W-:-:S05]  /*0a00*/  LOP3.LUT R4, R4, 0x38, RZ, 0xb8, !PT ;  /* 0x0000003804047812 */ /* 0x004fca00078eb8ff */
[----:B------:R2:W-:Y:S01]  /*0a10*/  STS [UR20+0x34], R4 ;  /* 0x00003404ff007988 */ /* 0x0005e20008000814 */
[----:B------:R-:W-:Y:S05]  /*0a20*/  @P2 BRA `(.L_x_25) ;  /* 0x0000000000202947 */ /* 0x000fea0003800000 */
[----:B--2---:R-:W2:Y:S01]  /*0a30*/  LDS R4, [UR20+0x8] ;  /* 0x00000814ff047984 */ /* 0x004ea20008000800 */
[----:B------:R-:W-:-:S05]  /*0a40*/  IMAD.MOV.U32 R5, RZ, RZ, 0x780 ;  /* 0x00000780ff057424 */ /* 0x000fca00078e00ff */
[----:B--2---:R-:W-:-:S05]  /*0a50*/  LOP3.LUT R4, R4, 0x300, R5, 0xd8, !PT ;  /* 0x0000030004047812 */ /* 0x004fca00078ed805 */
[----:B------:R2:W-:Y:S02]  /*0a60*/  STS [UR20+0x8], R4 ;  /* 0x00000804ff007988 */ /* 0x0005e40008000814 */
.L_x_24:
[----:B------:R-:W-:Y:S05]  /*0a70*/  @P2 BRA `(.L_x_26) ;  /* 0x0000000000282947 */ /* 0x000fea0003800000 */
[----:B--23--:R-:W2:Y:S02]  /*0a80*/  LDS R4, [UR20+0x8] ;  /* 0x00000814ff047984 */ /* 0x00cea40008000800 */
[----:B--2---:R-:W-:-:S05]  /*0a90*/  LOP3.LUT R4, R4, 0x1800, RZ, 0xb8, !PT ;  /* 0x0000180004047812 */ /* 0x004fca00078eb8ff */
[----:B------:R3:W-:Y:S02]  /*0aa0*/  STS [UR20+0x8], R4 ;  /* 0x00000804ff007988 */ /* 0x0007e40008000814 */
.L_x_25:
[----:B------:R-:W-:Y:S05]  /*0ab0*/  @P2 BREAK B2 ;  /* 0x0000000000022942 */ /* 0x000fea0003800000 */
[----:B------:R-:W-:Y:S05]  /*0ac0*/  @P2 BRA `(.L_x_27) ;  /* 0x0000000000242947 */ /* 0x000fea0003800000 */
[----:B--23--:R-:W2:Y:S01]  /*0ad0*/  LDS R4, [UR20+0x8] ;  /* 0x00000814ff047984 */ /* 0x00cea20008000800 */
[----:B------:R-:W-:-:S05]  /*0ae0*/  IMAD.MOV.U32 R5, RZ, RZ, 0x6000 ;  /* 0x00006000ff057424 */ /* 0x000fca00078e00ff */
[----:B--2---:R-:W-:-:S04]  /*0af0*/  LOP3.LUT R4, R4, 0x6000, R5, 0xd8, !PT ;  /* 0x0000600004047812 */ /* 0x004fc800078ed805 */
[----:B------:R-:W-:-:S05]  /*0b00*/  LOP3.LUT R4, R4, 0x400000, RZ, 0xb8, !PT ;  /* 0x0040000004047812 */ /* 0x000fca00078eb8ff */
[----:B------:R4:W-:Y:S02]  /*0b10*/  STS [UR20+0x8], R4 ;  /* 0x00000804ff007988 */ /* 0x0009e40008000814 */
.L_x_26:
[----:B------:R-:W-:Y:S05]  /*0b20*/  BSYNC B2 ;  /* 0x0000000000027941 */ /* 0x000fea0003800000 */
.L_x_23:
[----:B--234-:R-:W2:Y:S02]  /*0b30*/  @!P2 LDS R4, [UR20+0x8] ;  /* 0x00000814ff04a984 */ /* 0x01cea40008000800 */
[----:B--2---:R-:W-:-:S05]  /*0b40*/  @!P2 LOP3.LUT R4, R4, 0x8000, RZ, 0xb8, !PT ;  /* 0x000080000404a812 */ /* 0x004fca00078eb8ff */
[----:B------:R4:W-:Y:S02]  /*0b50*/  @!P2 STS [UR20+0x8], R4 ;  /* 0x00000804ff00a988 */ /* 0x0009e40008000814 */
.L_x_27:
[----:B------:R-:W-:Y:S05]  /*0b60*/  BSYNC B3 ;  /* 0x0000000000037941 */ /* 0x000fea0003800000 */
.L_x_22:
[----:B------:R-:W-:Y:S05]  /*0b70*/  WARPSYNC.ALL ;  /* 0x0000000000007948 */ /* 0x000fea0003800000 */
[----:B------:R-:W-:-:S04]  /*0b80*/  UIADD3 UR25, UR5, 0x80, URZ ;  /* 0x0000008005197890 */ /* 0x000fc8000fffe03f */
[----:B------:R-:W-:-:S04]  /*0b90*/  UIADD3 UR24, UP0, UR25, UR26, URZ ;  /* 0x0000001a19187290 */ /* 0x000fc8000ff1e03f */
[----:B------:R-:W-:Y:S01]  /*0ba0*/  ULEA.HI.X.SX32 UR25, UR25, UR27, 0x1, UP0 ;  /* 0x0000001b19197291 */ /* 0x000fe200080f0e3f */
[----:B------:R-:W-:Y:S11]  /*0bb0*/  @P0 BRA `(.L_x_28) ;  /* 0x0000000000280947 */ /* 0x000ff60003800000 */
[----:B--234-:R-:W2:Y:S01]  /*0bc0*/  S2R R4, SR_LANEID ;  /* 0x0000000000047919 */ /* 0x01cea20000000000 */
[----:B------:R-:W-:Y:S05]  /*0bd0*/  WARPSYNC.ALL ;  /* 0x0000000000007948 */ /* 0x000fea0003800000 */
[----:B--2---:R-:W-:-:S05]  /*0be0*/  IMAD.SHL.U32 R9, R4, 0x4, RZ ;  /* 0x0000000404097824 */ /* 0x004fca00078e00ff */
[----:B------:R-:W2:Y:S01]  /*0bf0*/  LDS R7, [R9+UR20] ;  /* 0x0000001409077984 */ /* 0x000ea20008000800 */
[----:B------:R-:W-:-:S05]  /*0c00*/  IADD3 R4, P1, R9, UR24, RZ ;  /* 0x0000001809047c10 */ /* 0x000fca000ff3e0ff */
[----:B------:R-:W-:-:S05]  /*0c10*/  IMAD.X R5, RZ, RZ, UR25, P1 ;  /* 0x00000019ff057e24 */ /* 0x000fca00088e06ff */
[----:B--2---:R2:W3:Y:S01]  /*0c20*/  ATOMG.E.EXCH.STRONG.GPU PT, RZ, [R4], R7 ;  /* 0x0000000704ff73a8 */ /* 0x0044e200041ee100 */
[----:B------:R-:W-:-:S04]  /*0c30*/  DEPBAR {5,4,3,2,1,0} ;  /* 0x0000003f0000791a */ /* 0x000fc80000000000 */
[----:B------:R2:W-:Y:S01]  /*0c40*/  UTMACCTL.IV [UR24] ;  /* 0x00000000180079b9 */ /* 0x0005e20008000000 */
[----:B------:R-:W-:Y:S01]  /*0c50*/  NOP ;  /* 0x0000000000007918 */ /* 0x000fe20000000000 */
.L_x_28:
[----:B------:R-:W-:Y:S05]  /*0c60*/  @P0 BRA `(.L_x_29) ;  /* 0x00000000000c0947 */ /* 0x000fea0003800000 */
[----:B------:R0:W-:Y:S01]  /*0c70*/  UTMACMDFLUSH ;  /* 0x00000000000079b7 */ /* 0x0001e20000000000 */
[----:B------:R-:W-:Y:S05]  /*0c80*/  @P0 BRA `(.L_x_29) ;  /* 0x0000000000040947 */ /* 0x000fea0003800000 */
[----:B------:R-:W-:-:S04]  /*0c90*/  DEPBAR.LE SB0, 0x0 ;  /* 0x000080000000791a */ /* 0x000fc80000000000 */
.L_x_29:
[----:B------:R-:W-:Y:S05]  /*0ca0*/  WARPSYNC.ALL ;  /* 0x0000000000007948 */ /* 0x000fea0003800000 */
[----:B---3--:R-:W-:Y:S06]  /*0cb0*/  BAR.SYNC.DEFER_BLOCKING 0x0 ;  /* 0x0000000000007b1d */ /* 0x008fec0000010000 */
[----:B------:R-:W-:Y:S02]  /*0cc0*/  BSSY B3, `(.L_x_30) ;  /* 0x000000b000037945 */ /* 0x000fe40003800000 */
[----:B------:R-:W-:Y:S06]  /*0cd0*/  BAR.SYNC.DEFER_BLOCKING 0x0 ;  /* 0x0000000000007b1d */ /* 0x000fec0000010000 */
[----:B------:R3:W-:Y:S01]  /*0ce0*/  @!P0 STS [R11], RZ ;  /* 0x000000ff0b008388 */ /* 0x0007e20000000800 */
[----:B------:R-:W-:Y:S01]  /*0cf0*/  NOP ;  /* 0x0000000000007918 */ /* 0x000fe20000000000 */
[----:B------:R-:W-:Y:S05]  /*0d00*/  @P2 BRA `(.L_x_31) ;  /* 0x0000000000182947 */ /* 0x000fea0003800000 */
[----:B--2-4-:R-:W2:Y:S01]  /*0d10*/  LDS R4, [UR20+0x8] ;  /* 0x00000814ff047984 */ /* 0x014ea20008000800 */
[----:B---3-5:R-:W3:Y:S01]  /*0d20*/  LDC.64 R10, c[0x0][0x220] ;  /* 0x00008800ff0a7b82 */ /* 0x028ee20000000a00 */
[----:B------:R-:W-:Y:S02]  /*0d30*/  IMAD.MOV.U32 R5, RZ, RZ, 0x70 ;  /* 0x00000070ff057424 */ /* 0x000fe400078e00ff */
[----:B---3--:R3:W-:Y:S03]  /*0d40*/  STS.64 [UR20], R10 ;  /* 0x0000000aff007988 */ /* 0x0087e60008000a14 */
[----:B--2---:R-:W-:-:S05]  /*0d50*/  LOP3.LUT R4, R4, 0x10, R5, 0xd8, !PT ;  /* 0x0000001004047812 */ /* 0x004fca00078ed805 */
[----:B------:R3:W-:Y:S02]  /*0d60*/  STS [UR20+0x8], R4 ;  /* 0x00000804ff007988 */ /* 0x0007e40008000814 */
.L_x_31:
[----:B--2---:R-:W-:Y:S05]  /*0d70*/  BSYNC B3 ;  /* 0x0000000000037941 */ /* 0x004fea0003800000 */
.L_x_30:
[----:B------:R-:W-:Y:S04]  /*0d80*/  BSSY B4, `(.L_x_32) ;  /* 0x0000011000047945 */ /* 0x000fe80003800000 */
[----:B------:R-:W-:Y:S04]  /*0d90*/  BSSY B3, `(.L_x_33) ;  /* 0x000000e000037945 */ /* 0x000fe80003800000 */
[----:B------:R-:W-:Y:S05]  /*0da0*/  @P2 BRA `(.L_x_34) ;  /* 0x0000000000242947 */ /* 0x000fea0003800000 */
[----:B---34-:R-:W2:Y:S01]  /*0db0*/  LDS R4, [UR20+0x34] ;  /* 0x00003414ff047984 */ /* 0x018ea20008000800 */
[----:B------:R-:W-:-:S05]  /*0dc0*/  IMAD.MOV.U32 R5, RZ, RZ, 0x3f000000 ;  /* 0x3f000000ff057424 */ /* 0x000fca00078e00ff */
[----:B--2---:R-:W-:-:S05]  /*0dd0*/  LOP3.LUT R4, R4, 0xff000000, R5, 0xb8, !PT ;  /* 0xff00000004047812 */ /* 0x004fca00078eb805 */
[----:B------:R2:W-:Y:S01]  /*0de0*/  STS [UR20+0x34], R4 ;  /* 0x00003404ff007988 */ /* 0x0005e20008000814 */
[----:B------:R-:W-:Y:S05]  /*0df0*/  @P2 BRA `(.L_x_35) ;  /* 0x00000000001c2947 */ /* 0x000fea0003800000 */
[----:B--2---:R-:W2:Y:S01]  /*0e00*/  LDS R4, [UR20+0x38] ;  /* 0x00003814ff047984 */ /* 0x004ea20008000800 */
[----:B------:R-:W-:-:S05]  /*0e10*/  IMAD.MOV.U32 R5, RZ, RZ, 0x3f ;  /* 0x0000003fff057424 */ /* 0x000fca00078e00ff */
[----:B--2---:R-:W-:-:S05]  /*0e20*/  LOP3.LUT R4, R4, 0xff, R5, 0xb8, !PT ;  /* 0x000000ff04047812 */ /* 0x004fca00078eb805 */
[----:B------:R2:W-:Y:S02]  /*0e30*/  STS [UR20+0x38], R4 ;  /* 0x00003804ff007988 */ /* 0x0005e40008000814 */
.L_x_34:
[----:B------:R-:W-:Y:S05]  /*0e40*/  @P2 BREAK B3 ;  /* 0x0000000000032942 */ /* 0x000fea0003800000 */
[----:B------:R-:W-:Y:S05]  /*0e50*/  @P2 BRA `(.L_x_36) ;  /* 0x00000000000c2947 */ /* 0x000fea0003800000 */
[----:B------:R1:W-:Y:S02]  /*0e60*/  STS [UR20+0x20], R3 ;  /* 0x00002003ff007988 */ /* 0x0003e40008000814 */
.L_x_35:
[----:B------:R-:W-:Y:S05]  /*0e70*/  BSYNC B3 ;  /* 0x0000000000037941 */ /* 0x000fea0003800000 */
.L_x_33:
[----:B------:R1:W-:Y:S02]  /*0e80*/  @!P2 STS [UR20+0x24], R2 ;  /* 0x00002402ff00a988 */ /* 0x0003e40008000814 */
.L_x_36:
[----:B------:R-:W-:Y:S05]  /*0e90*/  BSYNC B4 ;  /* 0x0000000000047941 */ /* 0x000fea0003800000 */
.L_x_32:
[----:B------:R-:W-:Y:S05]  /*0ea0*/  WARPSYNC.ALL ;  /* 0x0000000000007948 */ /* 0x000fea0003800000 */
[----:B------:R-:W-:Y:S04]  /*0eb0*/  BSSY B4, `(.L_x_37) ;  /* 0x000000e000047945 */ /* 0x000fe80003800000 */
[----:B------:R-:W-:Y:S05]  /*0ec0*/  @P2 BRA `(.L_x_38) ;  /* 0x0000000000302947 */ /* 0x000fea0003800000 */
[----:B-1----:R-:W1:Y:S01]  /*0ed0*/  LDS R3, [UR20+0x34] ;  /* 0x00003414ff037984 */ /* 0x002e620008000800 */
[----:B--234-:R-:W2:Y:S03]  /*0ee0*/  LDC.64 R4, c[0x0][0x248] ;  /* 0x00009200ff047b82 */ /* 0x01cea60000000a00 */
        /* <DEDUP_REMOVED lines=10> */
.L_x_38:
[----:B------:R-:W-:Y:S05]  /*0f90*/  BSYNC B4 ;  /* 0x0000000000047941 */ /* 0x000fea0003800000 */
.L_x_37:
[----:B------:R-:W-:Y:S04]  /*0fa0*/  BSSY B4, `(.L_x_39) ;  /* 0x000001a000047945 */ /* 0x000fe80003800000 */
[----:B------:R-:W-:Y:S04]  /*0fb0*/  BSSY B5, `(.L_x_40) ;  /* 0x0000015000057945 */ /* 0x000fe80003800000 */
[----:B------:R-:W-:Y:S05]  /*0fc0*/  @P2 BRA `(.L_x_41) ;  /* 0x0000000000202947 */ /* 0x000fea0003800000 */
[----:B-12---:R-:W1:Y:S02]  /*0fd0*/  LDS R2, [UR20+0x34] ;  /* 0x00003414ff027984 */ /* 0x006e640008000800 */
[----:B-1----:R-:W-:-:S05]  /*0fe0*/  LOP3.LUT R2, R2, 0x38, RZ, 0xb8, !PT ;  /* 0x0000003802027812 */ /* 0x002fca00078eb8ff */
[----:B------:R1:W-:Y:S01]  /*0ff0*/  STS [UR20+0x34], R2 ;  /* 0x00003402ff007988 */ /* 0x0003e20008000814 */
[----:B------:R-:W-:Y:S05]  /*1000*/  @P2 BRA `(.L_x_42) ;  /* 0x0000000000202947 */ /* 0x000fea0003800000 */
[----:B-1----:R-:W1:Y:S01]  /*1010*/  LDS R2, [UR20+0x8] ;  /* 0x00000814ff027984 */ /* 0x002e620008000800 */
[----:B------:R-:W-:-:S05]  /*1020*/  IMAD.MOV.U32 R3, RZ, RZ, 0x780 ;  /* 0x00000780ff037424 */ /* 0x000fca00078e00ff */
[----:B-1----:R-:W-:-:S05]  /*1030*/  LOP3.LUT R2, R2, 0x300, R3, 0xd8, !PT ;  /* 0x0000030002027812 */ /* 0x002fca00078ed803 */
[----:B------:R1:W-:Y:S02]  /*1040*/  STS [UR20+0x8], R2 ;  /* 0x00000802ff007988 */ /* 0x0003e40008000814 */
.L_x_41:
[----:B------:R-:W-:Y:S05]  /*1050*/  @P2 BRA `(.L_x_43) ;  /* 0x0000000000282947 */ /* 0x000fea0003800000 */
[----:B-12---:R-:W1:Y:S02]  /*1060*/  LDS R2, [UR20+0x8] ;  /* 0x00000814ff027984 */ /* 0x006e640008000800 */
[----:B-1----:R-:W-:-:S05]  /*1070*/  LOP3.LUT R2, R2, 0x1800, RZ, 0xb8, !PT ;  /* 0x0000180002027812 */ /* 0x002fca00078eb8ff */
[----:B------:R2:W-:Y:S02]  /*1080*/  STS [UR20+0x8], R2 ;  /* 0x00000802ff007988 */ /* 0x0005e40008000814 */
.L_x_42:
[----:B------:R-:W-:Y:S05]  /*1090*/  @P2 BREAK B5 ;  /* 0x0000000000052942 */ /* 0x000fea0003800000 */
[----:B------:R-:W-:Y:S05]  /*10a0*/  @P2 BRA `(.L_x_44) ;  /* 0x0000000000242947 */ /* 0x000fea0003800000 */
[----:B-12---:R-:W1:Y:S01]  /*10b0*/  LDS R2, [UR20+0x8] ;  /* 0x00000814ff027984 */ /* 0x006e620008000800 */
[----:B------:R-:W-:-:S05]  /*10c0*/  IMAD.MOV.U32 R3, RZ, RZ, 0x6000 ;  /* 0x00006000ff037424 */ /* 0x000fca00078e00ff */
[----:B-1----:R-:W-:-:S04]  /*10d0*/  LOP3.LUT R2, R2, 0x6000, R3, 0xd8, !PT ;  /* 0x0000600002027812 */ /* 0x002fc800078ed803 */
[----:B------:R-:W-:-:S05]  /*10e0*/  LOP3.LUT R2, R2, 0x400000, RZ, 0xb8, !PT ;  /* 0x0040000002027812 */ /* 0x000fca00078eb8ff */
[----:B------:R1:W-:Y:S02]  /*10f0*/  STS [UR20+0x8], R2 ;  /* 0x00000802ff007988 */ /* 0x0003e40008000814 */
.L_x_43:
[----:B------:R-:W-:Y:S05]  /*1100*/  BSYNC B5 ;  /* 0x0000000000057941 */ /* 0x000fea0003800000 */
.L_x_40:
[----:B-12---:R-:W1:Y:S02]  /*1110*/  @!P2 LDS R2, [UR20+0x8] ;  /* 0x00000814ff02a984 */ /* 0x006e640008000800 */
[----:B-1----:R-:W-:-:S05]  /*1120*/  @!P2 LOP3.LUT R2, R2, 0x8000, RZ, 0xb8, !PT ;  /* 0x000080000202a812 */ /* 0x002fca00078eb8ff */
[----:B------:R1:W-:Y:S02]  /*1130*/  @!P2 STS [UR20+0x8], R2 ;  /* 0x00000802ff00a988 */ /* 0x0003e40008000814 */
.L_x_44:
[----:B------:R-:W-:Y:S05]  /*1140*/  BSYNC B4 ;  /* 0x0000000000047941 */ /* 0x000fea0003800000 */
.L_x_39:
[----:B------:R-:W-:Y:S05]  /*1150*/  WARPSYNC.ALL ;  /* 0x0000000000007948 */ /* 0x000fea0003800000 */
[----:B------:R-:W-:Y:S01]  /*1160*/  UIADD3 UR5, UR5, 0x100, URZ ;  /* 0x0000010005057890 */ /* 0x000fe2000fffe03f */
[----:B------:R-:W-:Y:S01]  /*1170*/  ISETP.GE.AND P1, PT, R8, 0x1, PT ;  /* 0x000000010800780c */ /* 0x000fe20003f26270 */
[----:B------:R-:W-:Y:S01]  /*1180*/  IMAD.MOV.U32 R24, RZ, RZ, RZ ;  /* 0x000000ffff187224 */ /* 0x000fe200078e00ff */
[----:B------:R-:W-:Y:S01]  /*1190*/  SHF.R.U32.HI R7, RZ, 0x5, R0 ;  /* 0x00000005ff077819 */ /* 0x000fe20000011600 */
[----:B------:R-:W-:-:S04]  /*11a0*/  UIADD3 UR26, UP0, UR5, UR26, URZ ;  /* 0x0000001a051a7290 */ /* 0x000fc8000ff1e03f */
[----:B------:R-:W-:Y:S01]  /*11b0*/  ULEA.HI.X.SX32 UR27, UR5, UR27, 0x1, UP0 ;  /* 0x0000001b051b7291 */ /* 0x000fe200080f0e3f */
[----:B------:R-:W-:Y:S11]  /*11c0*/  @P0 BRA `(.L_x_45) ;  /* 0x0000000000280947 */ /* 0x000ff60003800000 */
[----:B-12---:R-:W3:Y:S01]  /*11d0*/  S2R R2, SR_LANEID ;  /* 0x0000000000027919 */ /* 0x006ee20000000000 */
[----:B------:R-:W-:Y:S05]  /*11e0*/  WARPSYNC.ALL ;  /* 0x0000000000007948 */ /* 0x000fea0003800000 */
[----:B---34-:R-:W-:-:S05]  /*11f0*/  IMAD.SHL.U32 R4, R2, 0x4, RZ ;  /* 0x0000000402047824 */ /* 0x018fca00078e00ff */
[----:B------:R-:W1:Y:S01]  /*1200*/  LDS R5, [R4+UR20] ;  /* 0x0000001404057984 */ /* 0x000e620008000800 */
[----:B------:R-:W-:-:S05]  /*1210*/  IADD3 R2, P3, R4, UR26, RZ ;  /* 0x0000001a04027c10 */ /* 0x000fca000ff7e0ff */
[----:B------:R-:W-:-:S05]  /*1220*/  IMAD.X R3, RZ, RZ, UR27, P3 ;  /* 0x0000001bff037e24 */ /* 0x000fca00098e06ff */
[----:B-1----:R1:W2:Y:S01]  /*1230*/  ATOMG.E.EXCH.STRONG.GPU PT, RZ, [R2], R5 ;  /* 0x0000000502ff73a8 */ /* 0x0022a200041ee100 */
[----:B------:R-:W-:-:S04]  /*1240*/  DEPBAR {5,4,3,2,1,0} ;  /* 0x0000003f0000791a */ /* 0x000fc80000000000 */
[----:B------:R1:W-:Y:S01]  /*1250*/  UTMACCTL.IV [UR26] ;  /* 0x000000001a0079b9 */ /* 0x0003e20008000000 */
[----:B------:R-:W-:Y:S01]  /*1260*/  NOP ;  /* 0x0000000000007918 */ /* 0x000fe20000000000 */
.L_x_45:
[----:B------:R-:W-:Y:S05]  /*1270*/  @P0 BRA `(.L_x_46) ;  /* 0x00000000000c0947 */ /* 0x000fea0003800000 */
[----:B------:R0:W-:Y:S01]  /*1280*/  UTMACMDFLUSH ;  /* 0x00000000000079b7 */ /* 0x0001e20000000000 */
[----:B------:R-:W-:Y:S05]  /*1290*/  @P0 BRA `(.L_x_46) ;  /* 0x0000000000040947 */ /* 0x000fea0003800000 */
[----:B------:R-:W-:-:S04]  /*12a0*/  DEPBAR.LE SB0, 0x0 ;  /* 0x000080000000791a */ /* 0x000fc80000000000 */
.L_x_46:
[----:B------:R-:W-:Y:S05]  /*12b0*/  WARPSYNC.ALL ;  /* 0x0000000000007948 */ /* 0x000fea0003800000 */
[----:B--2---:R-:W-:Y:S01]  /*12c0*/  BAR.SYNC.DEFER_BLOCKING 0x0 ;  /* 0x0000000000007b1d */ /* 0x004fe20000010000 */
[----:B------:R-:W-:Y:S01]  /*12d0*/  R2UR UR21, R7 ;  /* 0x00000000071572ca */ /* 0x000fe200000e0000 */
[----:B------:R-:W-:Y:S01]  /*12e0*/  USHF.L.U32 UR15, UR32, 0x7, URZ ;  /* 0x00000007200f7899 */ /* 0x000fe2000800063f */
[----:B------:R-:W-:Y:S01]  /*12f0*/  IMAD.MOV.U32 R25, RZ, RZ, RZ ;  /* 0x000000ffff197224 */ /* 0x000fe200078e00ff */
[----:B------:R-:W-:Y:S02]  /*1300*/  CS2R R26, SRZ ;  /* 0x00000000001a7805 */ /* 0x000fe4000001ff00 */
[----:B------:R-:W-:Y:S01]  /*1310*/  CS2R R28, SRZ ;  /* 0x00000000001c7805 */ /* 0x000fe2000001ff00 */
[----:B------:R-:W-:Y:S01]  /*1320*/  VOTEU.ALL UP0, P2 ;  /* 0x00000000003f7886 */ /* 0x000fe20001000000 */
[----:B------:R-:W-:Y:S01]  /*1330*/  UMOV UR6, 0x1 ;  /* 0x0000000100067882 */ /* 0x000fe20000000000 */
[----:B------:R-:W-:Y:S01]  /*1340*/  VOTEU.ALL UP1, P2 ;  /* 0x00000000003f7886 */ /* 0x000fe20001020000 */
[----:B------:R-:W-:Y:S01]  /*1350*/  VOTEU.ALL UP2, P2 ;  /* 0x00000000003f7886 */ /* 0x000fe20001040000 */
[----:B------:R-:W-:Y:S01]  /*1360*/  CS2R R30, SRZ ;  /* 0x00000000001e7805 */ /* 0x000fe2000001ff00 */
[----:B------:R-:W-:-:S04]  /*1370*/  @!UP0 UIADD3 UR8, -UR6, 0x100000, URZ ;  /* 0x0010000006088890 */ /* 0x000fc8000fffe13f */
[----:B------:R-:W-:Y:S02]  /*1380*/  @!UP0 USHF.L.U32 UR9, UR8, 0xb, URZ ;  /* 0x0000000b08098899 */ /* 0x000fe4000800063f */
[----:B------:R-:W-:Y:S01]  /*1390*/  @!UP0 USHF.L.U32 UR8, UR8, 0x1, URZ ;  /* 0x0000000108088899 */ /* 0x000fe2000800063f */
        /* <DEDUP_REMOVED lines=9> */
[----:B------:R-:W-:Y:S01]  /*1430*/  VOTEU.ALL UP0, P2 ;  /* 0x00000000003f7886 */ /* 0x000fe20001000000 */
[----:B------:R-:W-:Y:S02]  /*1440*/  CS2R R38, SRZ ;  /* 0x0000000000267805 */ /* 0x000fe4000001ff00 */
[----:B------:R-:W-:Y:S02]  /*1450*/  CS2R R40, SRZ ;  /* 0x0000000000287805 */ /* 0x000fe4000001ff00 */
[----:B------:R-:W-:Y:S02]  /*1460*/  CS2R R42, SRZ ;  /* 0x00000000002a7805 */ /* 0x000fe4000001ff00 */
[----:B------:R-:W-:-:S02]  /*1470*/  CS2R R44, SRZ ;  /* 0x00000000002c7805 */ /* 0x000fc4000001ff00 */
[----:B------:R-:W-:Y:S02]  /*1480*/  CS2R R46, SRZ ;  /* 0x00000000002e7805 */ /* 0x000fe4000001ff00 */
[----:B------:R-:W-:Y:S01]  /*1490*/  CS2R R48, SRZ ;  /* 0x0000000000307805 */ /* 0x000fe2000001ff00 */
[----:B------:R-:W2:Y:S02]  /*14a0*/  FENCE.VIEW.ASYNC.S ;  /* 0x00000000000073c6 */ /* 0x000ea40000000000 */
[----:B--2---:R-:W2:Y:S02]  /*14b0*/  @!UP0 SYNCS.EXCH.64 URZ, [UR20+0x12000], UR8 ;  /* 0x01200008143f85b2 */ /* 0x004ea40008000100 */
[----:B--2---:R-:W-:Y:S01]  /*14c0*/  BAR.SYNC.DEFER_BLOCKING 0x0 ;  /* 0x0000000000007b1d */ /* 0x004fe20000010000 */
[----:B------:R-:W-:Y:S02]  /*14d0*/  CS2R R50, SRZ ;  /* 0x0000000000327805 */ /* 0x000fe4000001ff00 */
[----:B------:R-:W-:-:S02]  /*14e0*/  CS2R R52, SRZ ;  /* 0x0000000000347805 */ /* 0x000fc4000001ff00 */
[----:B------:R-:W-:Y:S01]  /*14f0*/  CS2R R54, SRZ ;  /* 0x0000000000367805 */ /* 0x000fe2000001ff00 */
[----:B------:R2:W4:Y:S02]  /*1500*/  @!UP1 SYNCS.EXCH.64 URZ, [UR20+0x12008], UR10 ;  /* 0x0120080a143f95b2 */ /* 0x0005240008000100 */
[----:B----4-:R-:W-:Y:S01]  /*1510*/  BAR.SYNC.DEFER_BLOCKING 0x0 ;  /* 0x0000000000007b1d */ /* 0x010fe20000010000 */
[----:B--2---:R-:W-:-:S05]  /*1520*/  USHF.L.U32 UR11, UR33, 0x6, URZ ;  /* 0x00000006210b7899 */ /* 0x004fca000800063f */
[----:B------:R2:W4:Y:S01]  /*1530*/  @!UP2 SYNCS.EXCH.64 URZ, [UR20+0x12010], UR6 ;  /* 0x01201006143fa5b2 */ /* 0x0005220008000100 */
[----:B------:R-:W-:Y:S06]  /*1540*/  @!P1 BRA `(.L_x_47) ;  /* 0x0000000400509947 */ /* 0x000fec0003800000 */
[----:B------:R-:W-:Y:S02]  /*1550*/  CS2R R24, SRZ ;  /* 0x0000000000187805 */ /* 0x000fe4000001ff00 */
[----:B------:R-:W-:Y:S02]  /*1560*/  CS2R R26, SRZ ;  /* 0x00000000001a7805 */ /* 0x000fe4000001ff00 */
[----:B------:R-:W-:Y:S02]  /*1570*/  CS2R R28, SRZ ;  /* 0x00000000001c7805 */ /* 0x000fe4000001ff00 */
[----:B------:R-:W-:Y:S02]  /*1580*/  CS2R R30, SRZ ;  /* 0x00000000001e7805 */ /* 0x000fe4000001ff00 */
[----:B------:R-:W-:Y:S02]  /*1590*/  CS2R R32, SRZ ;  /* 0x0000000000207805 */ /* 0x000fe4000001ff00 */
[----:B------:R-:W-:-:S02]  /*15a0*/  CS2R R34, SRZ ;  /* 0x0000000000227805 */ /* 0x000fc4000001ff00 */
        /* <DEDUP_REMOVED lines=9> */
[----:B------:R-:W-:Y:S01]  /*1640*/  CS2R R54, SRZ ;  /* 0x0000000000367805 */ /* 0x000fe2000001ff00 */
[----:B------:R-:W-:Y:S01]  /*1650*/  UMOV UR5, URZ ;  /* 0x0000003f00057c82 */ /* 0x000fe20008000000 */
[----:B------:R-:W-:-:S05]  /*1660*/  UMOV UR10, URZ ;  /* 0x0000003f000a7c82 */ /* 0x000fca0008000000 */
.L_x_49:
[----:B----4-:R-:W-:Y:S01]  /*1670*/  BAR.SYNC.DEFER_BLOCKING 0x0 ;  /* 0x0000000000007b1d */ /* 0x010fe20000010000 */
[----:B------:R-:W-:Y:S01]  /*1680*/  ULEA UR18, UR5, UR20, 0x3 ;  /* 0x0000001405127291 */ /* 0x000fe2000f8e183f */
[----:B-1----:R-:W-:Y:S01]  /*1690*/  @!P2 IMAD.MOV.U32 R2, RZ, RZ, 0x6000 ;  /* 0x00006000ff02a424 */ /* 0x002fe200078e00ff */
[----:B------:R-:W-:Y:S01]  /*16a0*/  ELECT P0, URZ, PT ;  /* 0x00000000003f782f */ /* 0x000fe20003800000 */
[----:B------:R-:W-:-:S03]  /*16b0*/  ULEA UR8, UR5, UR20, 0xd ;  /* 0x0000001405087291 */ /* 0x000fc6000f8e683f */
[----:B------:R-:W-:Y:S02]  /*16c0*/  ISETP.LT.U32.AND P0, PT, R6, 0x20, P0 ;  /* 0x000000200600780c */ /* 0x000fe40000701070 */
[----:B------:R-:W-:Y:S01]  /*16d0*/  ELECT P1, URZ, PT ;  /* 0x00000000003f782f */ /* 0x000fe20003820000 */
[----:B------:R-:W-:-:S03]  /*16e0*/  UIADD3 UR8, UR8, 0xc000, URZ ;  /* 0x0000c00008087890 */ /* 0x000fc6000fffe03f */
[----:B------:R-:W-:Y:S01]  /*16f0*/  ISETP.LT.U32.AND P1, PT, R6, 0x20, P1 ;  /* 0x000000200600780c */ /* 0x000fe20000f21070 */
[----:B------:R-:W-:Y:S01]  /*1700*/  ULEA UR12, UR5, UR20, 0xe ;  /* 0x00000014050c7291 */ /* 0x000fe2000f8e703f */
[----:B------:R-:W-:-:S05]  /*1710*/  UMOV UR14, UR10 ;  /* 0x0000000a000e7c82 */ /* 0x000fca0008000000 */
[----:B------:R-:W-:Y:S01]  /*1720*/  VOTEU.ANY UP0, P0 ;  /* 0x00000000003f7886 */ /* 0x000fe20000000100 */
[----:B------:R-:W-:Y:S01]  /*1730*/  VOTEU.ANY UP2, P0 ;  /* 0x00000000003f7886 */ /* 0x000fe20000040100 */
[----:B------:R1:W-:Y:S03]  /*1740*/  @!P2 SYNCS.ARRIVE.TRANS64 RZ, [UR18+0x12000], R2 ;  /* 0x01200002ffffa9a7 */ /* 0x0003e60008000012 */
[----:B------:R-:W-:Y:S01]  /*1750*/  @UP0 UIADD3 UR9, UR18, 0x12000, URZ ;  /* 0x0001200012090890 */ /* 0x000fe2000fffe03f */
[----:B--2---:R-:W-:Y:S01]  /*1760*/  @UP0 UMOV UR6, UR22 ;  /* 0x0000001600060c82 */ /* 0x004fe20008000000 */
[----:B------:R-:W-:Y:S01]  /*1770*/  @UP0 UMOV UR7, UR23 ;  /* 0x0000001700070c82 */ /* 0x000fe20008000000 */
[----:B------:R-:W-:Y:S01]  /*1780*/  BAR.SYNC.DEFER_BLOCKING 0x0 ;  /* 0x0000000000007b1d */ /* 0x000fe20000010000 */
[----:B-1----:R-:W-:-:S05]  /*1790*/  IMAD.U32 R2, RZ, RZ, UR4 ;  /* 0x00000004ff027e24 */ /* 0x002fca000f8e00ff */
[----:B------:R-:W-:Y:S01]  /*17a0*/  VOTEU.ANY UP1, P1 ;  /* 0x00000000003f7886 */ /* 0x000fe20000820100 */
[----:B------:R-:W-:Y:S01]  /*17b0*/  VOTEU.ANY UP3, P1 ;  /* 0x00000000003f7886 */ /* 0x000fe20000860100 */
[----:B------:R-:W-:-:S03]  /*17c0*/  SHF.L.U32 R2, R2, 0x1f, RZ ;  /* 0x0000001f02027819 */ /* 0x000fc600000006ff */
[----:B------:R-:W-:Y:S01]  /*17d0*/  @UP1 UIADD3 UR13, UR18, 0x12000, URZ ;  /* 0x00012000120d1890 */ /* 0x000fe2000fffe03f */
[----:B------:R-:W-:Y:S01]  /*17e0*/  @UP1 UMOV UR16, UR24 ;  /* 0x0000001800101c82 */ /* 0x000fe20008000000 */
[----:B------:R-:W-:Y:S01]  /*17f0*/  @UP1 UMOV UR17, UR25 ;  /* 0x0000001900111c82 */ /* 0x000fe20008000000 */
[----:B------:R1:W-:Y:S01]  /*1800*/  @UP2 UTMALDG.2D [UR8], [UR6] ;  /* 0x00000008060025b4 */ /* 0x0003e20008008000 */
[----:B------:R2:W-:Y:S06]  /*1810*/  MEMBAR.ALL.CTA ;  /* 0x0000000000007992 */ /* 0x0005ec0000008000 */
[----:B--2---:R-:W2:Y:S02]  /*1820*/  FENCE.VIEW.ASYNC.S ;  /* 0x00000000000073c6 */ /* 0x004ea40000000000 */
[----:B--2---:R-:W-:Y:S06]  /*1830*/  BAR.SYNC.DEFER_BLOCKING 0x0 ;  /* 0x0000000000007b1d */ /* 0x004fec0000010000 */
[----:B------:R1:W-:Y:S02]  /*1840*/  @UP3 UTMALDG.2D [UR12], [UR16] ;  /* 0x0000000c100035b4 */ /* 0x0003e40008008000 */
[----:B------:R-:W-:Y:S06]  /*1850*/  BAR.SYNC.DEFER_BLOCKING 0x0 ;  /* 0x0000000000007b1d */ /* 0x000fec0000010000 */
[----:B------:R-:W2:Y:S02]  /*1860*/  SYNCS.PHASECHK.TRANS64.TRYWAIT P0, [UR18+0x12000], R2 ;  /* 0x01200002ff0075a7 */ /* 0x000ea40008000152 */
[----:B-12---:R-:W-:Y:S05]  /*1870*/  @!P0 BRA `(.L_x_48) ;  /* 0x0000000400748947 */ /* 0x006fea0003800000 */
.L_x_50:
[----:B------:R-:W-:Y:S01]  /*1880*/  USHF.L.U32 UR6, UR21, 0x7, URZ ;  /* 0x0000000715067899 */ /* 0x000fe2000800063f */
[----:B------:R-:W-:Y:S02]  /*1890*/  WARPGROUP.DEPBAR.LE gsb0, 0x0 ;  /* 0x00008000000079c5 */ /* 0x000fe40000010000 */
[----:B------:R-:W-:Y:S01]  /*18a0*/  USHF.R.U32.HI UR16, URZ, 0x4, UR8 ;  /* 0x000000043f107899 */ /* 0x000fe20008011608 */
[----:B------:R-:W-:Y:S01]  /*18b0*/  WARPGROUP.ARRIVE ;  /* 0x00000000000079c5 */ /* 0x000fe20000000000 */
[----:B------:R-:W-:Y:S01]  /*18c0*/  ULOP3.LUT UR6, UR6, 0x200, URZ, 0xc0, !UPT ;  /* 0x0000020006067892 */ /* 0x000fe2000f8ec03f */
[----:B------:R-:W1:Y:S01]  /*18d0*/  LDC R2, c[0x0][0x230] ;  /* 0x00008c00ff027b82 */ /* 0x000e620000000800 */
[----:B------:R-:W-:Y:S02]  /*18e0*/  USGXT.U32 UR16, UR16, 0xe ;  /* 0x0000000e1010789a */ /* 0x000fe40008000000 */
[----:B------:R-:W-:Y:S01]  /*18f0*/  ULEA.HI UR6, UR12, UR6, URZ, 0x1c ;  /* 0x000000060c067291 */ /* 0x000fe2000f8fe03f */
[----:B------:R-:W-:Y:S01]  /*1900*/  UMOV UR17, 0x40000040 ;  /* 0x4000004000117882 */ /* 0x000fe20000000000 */
[----:B------:R-:W-:-:S02]  /*1910*/  UMOV UR19, 0x40000040 ;  /* 0x4000004000137882 */ /* 0x000fc40000000000 */
[----:B------:R-:W-:Y:S01]  /*1920*/  ULOP3.LUT UR18, UR6, 0x3fff, URZ, 0xc0, !UPT ;  /* 0x00003fff06127892 */ /* 0x000fe2000f8ec03f */
[----:B------:R-:W-:Y:S02]  /*1930*/  UMOV UR7, URZ ;  /* 0x0000003f00077c82 */ /* 0x000fe40008000000 */
[----:B------:R-:W-:Y:S01]  /*1940*/  UMOV UR6, URZ ;  /* 0x0000003f00067c82 */ /* 0x000fe20008000000 */
[----:B------:R-:W-:Y:S02]  /*1950*/  UIADD3 UR10, UR10, 0x40, URZ ;  /* 0x000000400a0a7890 */ /* 0x000fe4000fffe03f */
[----:B------:R-:W-:-:S03]  /*1960*/  UIADD3 UR5, UR5, 0x1, URZ ;  /* 0x0000000105057890 */ /* 0x000fc6000fffe03f */
[----:B------:R-:W-:Y:S01]  /*1970*/  HGMMA.64x64x16.F32 R24, gdesc[UR16], R24 ;  /* 0x00e00000101879f0 */ /* 0x000fe20008700818 */
[----:B------:R-:W-:Y:S02]  /*1980*/  UIADD3 UR16, UP0, UR16, 0x2, URZ ;  /* 0x0000000210107890 */ /* 0x000fe4000ff1e03f */
[----:B------:R-:W-:Y:S02]  /*1990*/  UIADD3 UR18, UP1, UR18, 0x2, URZ ;  /* 0x0000000212127890 */ /* 0x000fe4000ff3e03f */
[----:B------:R-:W-:Y:S02]  /*19a0*/  UIADD3.X UR17, UR6, 0x40000040, URZ, UP0, !UPT ;  /* 0x4000004006117890 */ /* 0x000fe400087fe43f */
[----:B------:R-:W-:Y:S01]  /*19b0*/  UIADD3.X UR19, UR7, 0x40000040, URZ, UP1, !UPT ;  /* 0x4000004007137890 */ /* 0x000fe20008ffe43f */
[----:B-1----:R-:W-:Y:S01]  /*19c0*/  ISETP.LE.AND P0, PT, R2, UR10, PT ;  /* 0x0000000a02007c0c */ /* 0x002fe2000bf03270 */
[----:B------:R-:W-:Y:S02]  /*19d0*/  UIADD3.64 UR28, UR16, 0x2, URZ ;  /* 0x00000002101c7897 */ /* 0x000fe4000fffe03f */
[----:B------:R-:W-:-:S02]  /*19e0*/  UIADD3.64 UR30, UR18, 0x2, URZ ;  /* 0x00000002121e7897 */ /* 0x000fc4000fffe03f */
[----:B------:R-:W-:-:S04]  /*19f0*/  UISETP.NE.U32.AND UP0, UPT, UR5, 0x3, UPT ;  /* 0x000000030500788c */ /* 0x000fc8000bf05070 */
[----:B------:R-:W-:Y:S02]  /*1a00*/  USEL UR6, URZ, 0x1, UP0 ;  /* 0x000000013f067887 */ /* 0x000fe40008000000 */
[----:B------:R-:W-:Y:S02]  /*1a10*/  USEL UR5, UR5, URZ, UP0 ;  /* 0x0000003f05057287 */ /* 0x000fe40008000000 */
[----:B------:R-:W-:Y:S01]  /*1a20*/  ULOP3.LUT UR4, UR4, UR6, URZ, 0x3c, !UPT ;  /* 0x0000000604047292 */ /* 0x000fe2000f8e3c3f */
[----:B------:R-:W-:Y:S01]  /*1a30*/  HGMMA.64x64x16.F32 R24, gdesc[UR16], R24 ;  /* 0x00e00000101879f0 */ /* 0x000fe20008700818 */
[----:B------:R-:W-:Y:S02]  /*1a40*/  UIADD3.64 UR16, UR16, 0x4, URZ ;  /* 0x0000000410107897 */ /* 0x000fe4000fffe03f */
[----:B------:R-:W-:Y:S01]  /*1a50*/  UIADD3.64 UR18, UR18, 0x4, URZ ;  /* 0x0000000412127897 */ /* 0x000fe2000fffe03f */
[----:B------:R-:W-:Y:S08]  /*1a60*/  HGMMA.64x64x16.F32 R24, gdesc[UR28], R24 ;  /* 0x00e000001c1879f0 */ /* 0x000ff00008700818 */
[----:B------:R-:W-:Y:S01]  /*1a70*/  HGMMA.64x64x16.F32 R24, gdesc[UR16], R24, gsb0 ;  /* 0x00e00000101879f0 */ /* 0x000fe20008000818 */
[----:B------:R-:W-:Y:S05]  /*1a80*/  @!P0 BRA `(.L_x_49) ;  /* 0xfffffff800f88947 */ /* 0x000fea000383ffff */
.L_x_47:
[----:B------:R-:W-:Y:S02]  /*1a90*/  WARPGROUP.DEPBAR.LE gsb0, 0x0 ;  /* 0x00008000000079c5 */ /* 0x000fe40000010000 */
[----:B----4-:R-:W-:Y:S01]  /*1aa0*/  BAR.SYNC.DEFER_BLOCKING 0x0 ;  /* 0x0000000000007b1d */ /* 0x010fe20000010000 */
[C---:B-1----:R-:W-:Y:S01]  /*1ab0*/  IMAD.SHL.U32 R2, R0.reuse, 0x80, RZ ;  /* 0x0000008000027824 */ /* 0x042fe200078e00ff */
[----:B------:R-:W-:Y:S01]  /*1ac0*/  F2FP.F16.F32.PACK_AB R24, R25, R24 ;  /* 0x000000181918723e */ /* 0x000fe200000000ff */
[----:B------:R-:W-:Y:S01]  /*1ad0*/  IMAD.SHL.U32 R3, R0, 0x40, RZ ;  /* 0x0000004000037824 */ /* 0x000fe200078e00ff */
[----:B------:R-:W-:Y:S02]  /*1ae0*/  F2FP.F16.F32.PACK_AB R25, R27, R26 ;  /* 0x0000001a1b19723e */ /* 0x000fe400000000ff */
[----:B------:R-:W-:Y:S02]  /*1af0*/  ELECT P0, URZ, PT ;  /* 0x00000000003f782f */ /* 0x000fe40003800000 */
[----:B------:R-:W-:Y:S01]  /*1b00*/  LOP3.LUT R2, R2, 0x780, RZ, 0xc0, !PT ;  /* 0x0000078002027812 */ /* 0x000fe200078ec0ff */
[----:B------:R-:W-:Y:S01]  /*1b10*/  ULOP3.LUT UR21, UR21, 0x1, URZ, 0xc0, !UPT ;  /* 0x0000000115157892 */ /* 0x000fe2000f8ec03f */
[----:B------:R-:W-:Y:S01]  /*1b20*/  F2FP.F16.F32.PACK_AB R32, R33, R32 ;  /* 0x000000202120723e */ /* 0x000fe200000000ff */
[----:B------:R-:W-:Y:S01]  /*1b30*/  UMOV UR10, UR11 ;  /* 0x0000000b000a7c82 */ /* 0x000fe20008000000 */
[----:B---3--:R-:W-:Y:S01]  /*1b40*/  LOP3.LUT R4, R2, 0x3800, R3, 0xf8, !PT ;  /* 0x0000380002047812 */ /* 0x008fe200078ef803 */
[----:B------:R-:W-:Y:S01]  /*1b50*/  IMAD.SHL.U32 R2, R0, 0x10, RZ ;  /* 0x0000001000027824 */ /* 0x000fe200078e00ff */
[----:B------:R-:W-:Y:S01]  /*1b60*/  F2FP.F16.F32.PACK_AB R26, R29, R28 ;  /* 0x0000001c1d1a723e */ /* 0x000fe200000000ff */
[----:B------:R-:W-:Y:S01]  /*1b70*/  ULEA UR9, UR21, UR15, 0x6 ;  /* 0x0000000f15097291 */ /* 0x000fe2000f8e303f */
[----:B------:R-:W-:Y:S01]  /*1b80*/  F2FP.F16.F32.PACK_AB R27, R31, R30 ;  /* 0x0000001e1f1b723e */ /* 0x000fe200000000ff */
[----:B------:R-:W-:Y:S01]  /*1b90*/  ULEA UR8, UR21, UR20, 0xd ;  /* 0x0000001415087291 */ /* 0x000fe2000f8e683f */
[----:B------:R-:W-:-:S02]  /*1ba0*/  LOP3.LUT R3, R2, 0x70, RZ, 0xc0, !PT ;  /* 0x0000007002037812 */ /* 0x000fc400078ec0ff */
[----:B------:R-:W-:Y:S02]  /*1bb0*/  F2FP.F16.F32.PACK_AB R33, R35, R34 ;  /* 0x000000222321723e */ /* 0x000fe400000000ff */
[----:B------:R-:W-:Y:S02]  /*1bc0*/  LOP3.LUT R3, R3, 0x10, R0, 0x78, !PT ;  /* 0x0000001003037812 */ /* 0x000fe400078e7800 */
[----:B------:R-:W-:Y:S01]  /*1bd0*/  F2FP.F16.F32.PACK_AB R40, R41, R40 ;  /* 0x000000282928723e */ /* 0x000fe200000000ff */
[----:B------:R-:W1:Y:S02]  /*1be0*/  @!P2 SYNCS.CCTL.IV [UR20+0x12000] ;  /* 0x01200000ff00a9b1 */ /* 0x000e640008000014 */
[----:B-1----:R-:W-:Y:S01]  /*1bf0*/  BAR.SYNC.DEFER_BLOCKING 0x0 ;  /* 0x0000000000007b1d */ /* 0x002fe20000010000 */
[----:B------:R-:W-:Y:S02]  /*1c00*/  LOP3.LUT R3, R4, R3, RZ, 0xfc, !PT ;  /* 0x0000000304037212 */ /* 0x000fe400078efcff */
[----:B------:R-:W-:-:S02]  /*1c10*/  F2FP.F16.F32.PACK_AB R34, R37, R36 ;  /* 0x000000242522723e */ /* 0x000fc400000000ff */
[C---:B------:R-:W-:Y:S01]  /*1c20*/  LOP3.LUT R2, R3.reuse, 0x20, RZ, 0x3c, !PT ;  /* 0x0000002003027812 */ /* 0x040fe200078e3cff */
[C---:B------:R-:W-:Y:S01]  /*1c30*/  VIADD R0, R3.reuse, UR20 ;  /* 0x0000001403007c36 */ /* 0x040fe20008000000 */
[C---:B------:R-:W-:Y:S02]  /*1c40*/  LOP3.LUT R4, R3.reuse, 0x40, RZ, 0x3c, !PT ;  /* 0x0000004003047812 */ /* 0x040fe400078e3cff */
[----:B------:R-:W-:Y:S01]  /*1c50*/  LOP3.LUT R3, R3, 0x60, RZ, 0x3c, !PT ;  /* 0x0000006003037812 */ /* 0x000fe200078e3cff */
[----:B------:R-:W-:Y:S01]  /*1c60*/  VIADD R2, R2, UR20 ;  /* 0x0000001402027c36 */ /* 0x000fe20008000000 */
[----:B------:R-:W-:Y:S01]  /*1c70*/  F2FP.F16.F32.PACK_AB R35, R39, R38 ;  /* 0x000000262723723e */ /* 0x000fe200000000ff */
[----:B------:R-:W-:Y:S01]  /*1c80*/  VIADD R4, R4, UR20 ;  /* 0x0000001404047c36 */ /* 0x000fe20008000000 */
[----:B------:R-:W-:Y:S01]  /*1c90*/  F2FP.F16.F32.PACK_AB R41, R43, R42 ;  /* 0x0000002a2b29723e */ /* 0x000fe200000000ff */
[----:B------:R-:W-:Y:S01]  /*1ca0*/  VIADD R3, R3, UR20 ;  /* 0x0000001403037c36 */ /* 0x000fe20008000000 */
[----:B------:R-:W-:-:S02]  /*1cb0*/  F2FP.F16.F32.PACK_AB R48, R49, R48 ;  /* 0x000000303130723e */ /* 0x000fc400000000ff */
[----:B------:R-:W-:Y:S02]  /*1cc0*/  F2FP.F16.F32.PACK_AB R42, R45, R44 ;  /* 0x0000002c2d2a723e */ /* 0x000fe400000000ff */
[----:B------:R-:W-:Y:S02]  /*1cd0*/  F2FP.F16.F32.PACK_AB R43, R47, R46 ;  /* 0x0000002e2f2b723e */ /* 0x000fe400000000ff */
[----:B------:R-:W-:Y:S02]  /*1ce0*/  F2FP.F16.F32.PACK_AB R49, R51, R50 ;  /* 0x000000323331723e */ /* 0x000fe400000000ff */
[----:B------:R-:W-:Y:S01]  /*1cf0*/  F2FP.F16.F32.PACK_AB R50, R53, R52 ;  /* 0x000000343532723e */ /* 0x000fe200000000ff */
[----:B------:R-:W1:Y:S02]  /*1d00*/  @!P2 SYNCS.CCTL.IV [UR20+0x12008] ;  /* 0x01200800ff00a9b1 */ /* 0x000e640008000014 */
[----:B-1----:R-:W-:Y:S01]  /*1d10*/  BAR.SYNC.DEFER_BLOCKING 0x0 ;  /* 0x0000000000007b1d */ /* 0x002fe20000010000 */
[----:B------:R-:W-:-:S02]  /*1d20*/  F2FP.F16.F32.PACK_AB R51, R55, R54 ;  /* 0x000000363733723e */ /* 0x000fc400000000ff */
[----:B------:R-:W-:-:S13]  /*1d30*/  ISETP.LT.U32.AND P0, PT, R6, 0x40, P0 ;  /* 0x000000400600780c */ /* 0x000fda0000701070 */
[----:B------:R-:W-:Y:S01]  /*1d40*/  VOTEU.ANY UP0, P0 ;  /* 0x00000000003f7886 */ /* 0x000fe20000000100 */
[----:B------:R-:W-:-:S04]  /*1d50*/  VOTEU.ANY UP1, P0 ;  /* 0x00000000003f7886 */ /* 0x000fc80000020100 */
[----:B--2---:R-:W-:Y:S01]  /*1d60*/  @UP0 UMOV UR6, UR26 ;  /* 0x0000001a00060c82 */ /* 0x004fe20008000000 */
[----:B------:R-:W-:Y:S01]  /*1d70*/  @UP0 UMOV UR7, UR27 ;  /* 0x0000001b00070c82 */ /* 0x000fe20008000000 */
[----:B------:R-:W1:Y:S02]  /*1d80*/  @!P2 SYNCS.CCTL.IV [UR20+0x12010] ;  /* 0x01201000ff00a9b1 */ /* 0x000e640008000014 */
[----:B-1----:R-:W-:Y:S04]  /*1d90*/  STSM.16.M88.4 [R0], R24 ;  /* 0x0000001800007844 */ /* 0x002fe80000000200 */
[----:B------:R-:W-:Y:S04]  /*1da0*/  STSM.16.M88.4 [R2], R32 ;  /* 0x0000002002007844 */ /* 0x000fe80000000200 */
[----:B------:R-:W-:Y:S04]  /*1db0*/  STSM.16.M88.4 [R4], R40 ;  /* 0x0000002804007844 */ /* 0x000fe80000000200 */
[----:B------:R-:W-:Y:S01]  /*1dc0*/  STSM.16.M88.4 [R3], R48 ;  /* 0x0000003003007844 */ /* 0x000fe20000000200 */
[----:B------:R1:W-:Y:S06]  /*1dd0*/  MEMBAR.ALL.CTA ;  /* 0x0000000000007992 */ /* 0x0003ec0000008000 */
[----:B-1----:R-:W1:Y:S02]  /*1de0*/  FENCE.VIEW.ASYNC.S ;  /* 0x00000000000073c6 */ /* 0x002e640000000000 */
[----:B-1----:R-:W-:Y:S06]  /*1df0*/  BAR.SYNC.DEFER_BLOCKING 0x0 ;  /* 0x0000000000007b1d */ /* 0x002fec0000010000 */
[----:B------:R1:W-:Y:S01]  /*1e00*/  @UP1 UTMASTG.2D [UR8], [UR6] ;  /* 0x00000008060013b5 */ /* 0x0003e20008008000 */
[----:B------:R0:W-:Y:S01]  /*1e10*/  UTMACMDFLUSH ;  /* 0x00000000000079b7 */ /* 0x0001e20000000000 */
[----:B------:R-:W-:-:S04]  /*1e20*/  DEPBAR.LE SB0, 0x0 ;  /* 0x000080000000791a */ /* 0x000fc80000000000 */
[----:B------:R-:W-:Y:S06]  /*1e30*/  BAR.SYNC.DEFER_BLOCKING 0x0 ;  /* 0x0000000000007b1d */ /* 0x000fec0000010000 */
[----:B-1----:R-:W-:Y:S05]  /*1e40*/  EXIT ;  /* 0x000000000000794d */ /* 0x002fea0003800000 */
.L_x_48:
[----:B------:R-:W1:Y:S02]  /*1e50*/  SYNCS.PHASECHK.TRANS64.TRYWAIT P0, [UR18+0x12000], R2 ;  /* 0x01200002ff0075a7 */ /* 0x000e640008000152 */
[----:B-1----:R-:W-:Y:S05]  /*1e60*/  @!P0 BRA `(.L_x_48) ;  /* 0xfffffffc00f88947 */ /* 0x002fea000383ffff */
[----:B------:R-:W-:Y:S05]  /*1e70*/  BRA `(.L_x_50) ;  /* 0xfffffff800807947 */ /* 0x000fea000383ffff */
.L_x_51:
[----:B------:R-:W-:-:S00]  /*1e80*/  BRA `(.L_x_51) ;  /* 0xfffffffc00fc7947 */ /* 0x000fc0000383ffff */
[----:B------:R-:W-:-:S00]  /*1e90*/  NOP ;  /* 0x0000000000007918 */ /* 0x000fc00000000000 */
        /* <DEDUP_REMOVED lines=14> */
.L_x_52:


//--------------------- .nv.shared.gluon_wgmma    --------------------------
	.section	.nv.shared.gluon_wgmma,"aw",@nobits
	.sectionflags	@""
	.align	16
	.zero		1024


//--------------------- .nv.shared.reserved.0     --------------------------
	.section	.nv.shared.reserved.0,"aw",@nobits
	.weak		__nv_reservedSMEM_offset_0_alias
	.size		__nv_reservedSMEM_offset_0_alias, 0, 0
	.other		__nv_reservedSMEM_offset_0_alias,@"STO_CUDA_RESERVED_SHARED STV_DEFAULT"
__nv_reservedSMEM_offset_0_alias:
	.zero		0


//--------------------- .nv.constant0.gluon_wgmma --------------------------
	.section	.nv.constant0.gluon_wgmma,"a",@progbits
	.sectionflags	@""
	.align	4
.nv.constant0.gluon_wgmma:
	.zero		608


//--------------------- SYMBOLS --------------------------

	.type		.nv.reservedSmem.offset0,@object
	.size		.nv.reservedSmem.offset0,0x4
